	.target	sm_90a

	.elftype	@"ET_EXEC"


//--------------------- .note.nv.tkinfo           --------------------------
	.section	.note.nv.tkinfo,"",@"SHT_NOTE"
	.sectionflags	@"SHF_NOTE_NV_TKINFO"
	.tkinfo
        /*0018*/ 	.word	0x00000002
        /*0030*/ 	.string	""
        /*0030*/ 	.string	"ptxas"
        /*0030*/ 	.string	"Cuda compilation tools, release 13.0, V13.0.88"
        /*0030*/ 	.string	"Build cuda_13.0.r13.0/compiler.36424714_0"
        /*0030*/ 	.string	"-arch sm_90a -m 64 "



//--------------------- .note.nv.cuinfo           --------------------------
	.section	.note.nv.cuinfo,"",@"SHT_NOTE"
	.sectionflags	@"SHF_NOTE_NV_CUINFO"
        /*0018*/ 	.short	0x0002
        /*001a*/ 	.short	0x005a
        /*001c*/ 	.short	0x0082
	.zero		2


//--------------------- .nv.info                  --------------------------
	.section	.nv.info,"",@"SHT_CUDA_INFO"
	.align	4


	//----- nvinfo : EIATTR_REGCOUNT
	.align		4
        /*0000*/ 	.byte	0x04, 0x2f
        /*0002*/ 	.short	(.L_12 - .L_11)
	.align		4
.L_11:
        /*0004*/ 	.word	index@(_ZN7cutlass13device_kernelINS_4conv6kernel13ConvUniversalINS1_16ConvProblemShapeILNS1_8OperatorE2ELi3EEENS1_10collective14CollectiveConvINS1_46MainloopSm90TmaGmmaWarpSpecializedImplicitGemmILS5_2ELi11ELi3EN4cute5tupleIJNSA_1CILi1EEESD_SD_EEENS1_36KernelImplicitTmaWarpSpecializedSm90ELi1EEENSB_IJNSC_ILi256EEENSB_IJNSC_ILi64EEEEEENSB_IJNSC_ILi32EEEEEEEEENS_10bfloat16_tESN_NSA_8TiledMMAINSA_8MMA_AtomIJNSA_4SM904GMMA27MMA_64x64x16_F32BF16BF16_SSILNSR_5MajorE1ELST_1ELNSR_7ScaleInE1ELSU_1EEEEEENSA_6LayoutISE_NSB_IJNSC_ILi0EEESY_SY_EEEEENSB_IJNSA_10UnderscoreES11_S11_EEEEENS7_6detail26Sm90ImplicitGemmTileTraitsINSA_13SM90_TMA_LOADENSA_14ComposedLayoutINSA_7SwizzleILi3ELi4ELi3EEENSA_18smem_ptr_flag_bitsILi16EEENSX_INSB_IJNSB_IJSI_NSC_ILi4EEEEEENSB_IJNSC_ILi8EEES1C_EEENSB_IJSD_NSC_ILi11EEEEEEEEENSB_IJNSB_IJSD_NSC_ILi2048EEEEEENSB_IJSI_NSC_ILi512EEEEEENSB_IJSY_NSC_ILi8192EEEEEEEEEEEEEvEENS15_INSA_20SM90_TMA_LOAD_IM2COLENS17_IS19_S1B_NSX_INSB_IJNSB_IJSI_SD_EEES1F_S1H_EEENSB_IJNSB_IJSD_SY_EEES1M_NSB_IJSY_S1J_EEEEEEEEEEvEEEENS_8epilogue10collective6detail29Sm90TmaWarpSpecializedAdapterINS24_15DefaultEpilogueISN_NSB_IJlNSB_IJSD_lllEEESY_EEES29_NS23_6thread17LinearCombinationISN_Li1EffLNS2A_9ScaleType4KindE0ELNS_15FloatRoundStyleE2ESN_EENS_4gemm15EpilogueDefaultEEEEEvvEEEEvNT_6ParamsE)
        /*0008*/ 	.word	0x000000aa


	//----- nvinfo : EIATTR_FRAME_SIZE
	.align		4
.L_12:
        /*000c*/ 	.byte	0x04, 0x11
        /*000e*/ 	.short	(.L_14 - .L_13)
	.align		4
.L_13:
        /*0010*/ 	.word	index@(_ZN7cutlass13device_kernelINS_4conv6kernel13ConvUniversalINS1_16ConvProblemShapeILNS1_8OperatorE2ELi3EEENS1_10collective14CollectiveConvINS1_46MainloopSm90TmaGmmaWarpSpecializedImplicitGemmILS5_2ELi11ELi3EN4cute5tupleIJNSA_1CILi1EEESD_SD_EEENS1_36KernelImplicitTmaWarpSpecializedSm90ELi1EEENSB_IJNSC_ILi256EEENSB_IJNSC_ILi64EEEEEENSB_IJNSC_ILi32EEEEEEEEENS_10bfloat16_tESN_NSA_8TiledMMAINSA_8MMA_AtomIJNSA_4SM904GMMA27MMA_64x64x16_F32BF16BF16_SSILNSR_5MajorE1ELST_1ELNSR_7ScaleInE1ELSU_1EEEEEENSA_6LayoutISE_NSB_IJNSC_ILi0EEESY_SY_EEEEENSB_IJNSA_10UnderscoreES11_S11_EEEEENS7_6detail26Sm90ImplicitGemmTileTraitsINSA_13SM90_TMA_LOADENSA_14ComposedLayoutINSA_7SwizzleILi3ELi4ELi3EEENSA_18smem_ptr_flag_bitsILi16EEENSX_INSB_IJNSB_IJSI_NSC_ILi4EEEEEENSB_IJNSC_ILi8EEES1C_EEENSB_IJSD_NSC_ILi11EEEEEEEEENSB_IJNSB_IJSD_NSC_ILi2048EEEEEENSB_IJSI_NSC_ILi512EEEEEENSB_IJSY_NSC_ILi8192EEEEEEEEEEEEEvEENS15_INSA_20SM90_TMA_LOAD_IM2COLENS17_IS19_S1B_NSX_INSB_IJNSB_IJSI_SD_EEES1F_S1H_EEENSB_IJNSB_IJSD_SY_EEES1M_NSB_IJSY_S1J_EEEEEEEEEEvEEEENS_8epilogue10collective6detail29Sm90TmaWarpSpecializedAdapterINS24_15DefaultEpilogueISN_NSB_IJlNSB_IJSD_lllEEESY_EEES29_NS23_6thread17LinearCombinationISN_Li1EffLNS2A_9ScaleType4KindE0ELNS_15FloatRoundStyleE2ESN_EENS_4gemm15EpilogueDefaultEEEEEvvEEEEvNT_6ParamsE)
        /*0014*/ 	.word	0x00000000


	//----- nvinfo : EIATTR_MIN_STACK_SIZE
	.align		4
.L_14:
        /*0018*/ 	.byte	0x04, 0x12
        /*001a*/ 	.short	(.L_16 - .L_15)
	.align		4
.L_15:
        /*001c*/ 	.word	index@(_ZN7cutlass13device_kernelINS_4conv6kernel13ConvUniversalINS1_16ConvProblemShapeILNS1_8OperatorE2ELi3EEENS1_10collective14CollectiveConvINS1_46MainloopSm90TmaGmmaWarpSpecializedImplicitGemmILS5_2ELi11ELi3EN4cute5tupleIJNSA_1CILi1EEESD_SD_EEENS1_36KernelImplicitTmaWarpSpecializedSm90ELi1EEENSB_IJNSC_ILi256EEENSB_IJNSC_ILi64EEEEEENSB_IJNSC_ILi32EEEEEEEEENS_10bfloat16_tESN_NSA_8TiledMMAINSA_8MMA_AtomIJNSA_4SM904GMMA27MMA_64x64x16_F32BF16BF16_SSILNSR_5MajorE1ELST_1ELNSR_7ScaleInE1ELSU_1EEEEEENSA_6LayoutISE_NSB_IJNSC_ILi0EEESY_SY_EEEEENSB_IJNSA_10UnderscoreES11_S11_EEEEENS7_6detail26Sm90ImplicitGemmTileTraitsINSA_13SM90_TMA_LOADENSA_14ComposedLayoutINSA_7SwizzleILi3ELi4ELi3EEENSA_18smem_ptr_flag_bitsILi16EEENSX_INSB_IJNSB_IJSI_NSC_ILi4EEEEEENSB_IJNSC_ILi8EEES1C_EEENSB_IJSD_NSC_ILi11EEEEEEEEENSB_IJNSB_IJSD_NSC_ILi2048EEEEEENSB_IJSI_NSC_ILi512EEEEEENSB_IJSY_NSC_ILi8192EEEEEEEEEEEEEvEENS15_INSA_20SM90_TMA_LOAD_IM2COLENS17_IS19_S1B_NSX_INSB_IJNSB_IJSI_SD_EEES1F_S1H_EEENSB_IJNSB_IJSD_SY_EEES1M_NSB_IJSY_S1J_EEEEEEEEEEvEEEENS_8epilogue10collective6detail29Sm90TmaWarpSpecializedAdapterINS24_15DefaultEpilogueISN_NSB_IJlNSB_IJSD_lllEEESY_EEES29_NS23_6thread17LinearCombinationISN_Li1EffLNS2A_9ScaleType4KindE0ELNS_15FloatRoundStyleE2ESN_EENS_4gemm15EpilogueDefaultEEEEEvvEEEEvNT_6ParamsE)
        /*0020*/ 	.word	0x00000000
.L_16:


//--------------------- .nv.compat                --------------------------
	.section	.nv.compat,"",@"SHT_CUDA_COMPAT_INFO"
	.align	4
        /*0000*/ 	.byte	0x02, 0x09, 0x01, 0x00, 0x02, 0x02, 0x04, 0x00, 0x02, 0x05, 0x05, 0x00, 0x03, 0x07, 0x01, 0x01
        /*0010*/ 	.byte	0x02, 0x03, 0x01, 0x00, 0x02, 0x06, 0x01, 0x00, 0x04, 0x0b, 0x08, 0x00, 0x00, 0x00, 0x00, 0x00
        /*0020*/ 	.byte	0x00, 0x00, 0x00, 0x00


//--------------------- .nv.info._ZN7cutlass13device_kernelINS_4conv6kernel13ConvUniversalINS1_16ConvProblemShapeILNS1_8OperatorE2ELi3EEENS1_10collective14CollectiveConvINS1_46MainloopSm90TmaGmmaWarpSpecializedImplicitGemmILS5_2ELi11ELi3EN4cute5tupleIJNSA_1CILi1EEESD_SD_EEENS1_36KernelImplicitTmaWarpSpecializedSm90ELi1EEENSB_IJNSC_ILi256EEENSB_IJNSC_ILi64EEEEEENSB_IJNSC_ILi32EEEEEEEEENS_10bfloat16_tESN_NSA_8TiledMMAINSA_8MMA_AtomIJNSA_4SM904GMMA27MMA_64x64x16_F32BF16BF16_SSILNSR_5MajorE1ELST_1ELNSR_7ScaleInE1ELSU_1EEEEEENSA_6LayoutISE_NSB_IJNSC_ILi0EEESY_SY_EEEEENSB_IJNSA_10UnderscoreES11_S11_EEEEENS7_6detail26Sm90ImplicitGemmTileTraitsINSA_13SM90_TMA_LOADENSA_14ComposedLayoutINSA_7SwizzleILi3ELi4ELi3EEENSA_18smem_ptr_flag_bitsILi16EEENSX_INSB_IJNSB_IJSI_NSC_ILi4EEEEEENSB_IJNSC_ILi8EEES1C_EEENSB_IJSD_NSC_ILi11EEEEEEEEENSB_IJNSB_IJSD_NSC_ILi2048EEEEEENSB_IJSI_NSC_ILi512EEEEEENSB_IJSY_NSC_ILi8192EEEEEEEEEEEEEvEENS15_INSA_20SM90_TMA_LOAD_IM2COLENS17_IS19_S1B_NSX_INSB_IJNSB_IJSI_SD_EEES1F_S1H_EEENSB_IJNSB_IJSD_SY_EEES1M_NSB_IJSY_S1J_EEEEEEEEEEvEEEENS_8epilogue10collective6detail29Sm90TmaWarpSpecializedAdapterINS24_15DefaultEpilogueISN_NSB_IJlNSB_IJSD_lllEEESY_EEES29_NS23_6thread17LinearCombinationISN_Li1EffLNS2A_9ScaleType4KindE0ELNS_15FloatRoundStyleE2ESN_EENS_4gemm15EpilogueDefaultEEEEEvvEEEEvNT_6ParamsE --------------------------
	.section	.nv.info._ZN7cutlass13device_kernelINS_4conv6kernel13ConvUniversalINS1_16ConvProblemShapeILNS1_8OperatorE2ELi3EEENS1_10collective14CollectiveConvINS1_46MainloopSm90TmaGmmaWarpSpecializedImplicitGemmILS5_2ELi11ELi3EN4cute5tupleIJNSA_1CILi1EEESD_SD_EEENS1_36KernelImplicitTmaWarpSpecializedSm90ELi1EEENSB_IJNSC_ILi256EEENSB_IJNSC_ILi64EEEEEENSB_IJNSC_ILi32EEEEEEEEENS_10bfloat16_tESN_NSA_8TiledMMAINSA_8MMA_AtomIJNSA_4SM904GMMA27MMA_64x64x16_F32BF16BF16_SSILNSR_5MajorE1ELST_1ELNSR_7ScaleInE1ELSU_1EEEEEENSA_6LayoutISE_NSB_IJNSC_ILi0EEESY_SY_EEEEENSB_IJNSA_10UnderscoreES11_S11_EEEEENS7_6detail26Sm90ImplicitGemmTileTraitsINSA_13SM90_TMA_LOADENSA_14ComposedLayoutINSA_7SwizzleILi3ELi4ELi3EEENSA_18smem_ptr_flag_bitsILi16EEENSX_INSB_IJNSB_IJSI_NSC_ILi4EEEEEENSB_IJNSC_ILi8EEES1C_EEENSB_IJSD_NSC_ILi11EEEEEEEEENSB_IJNSB_IJSD_NSC_ILi2048EEEEEENSB_IJSI_NSC_ILi512EEEEEENSB_IJSY_NSC_ILi8192EEEEEEEEEEEEEvEENS15_INSA_20SM90_TMA_LOAD_IM2COLENS17_IS19_S1B_NSX_INSB_IJNSB_IJSI_SD_EEES1F_S1H_EEENSB_IJNSB_IJSD_SY_EEES1M_NSB_IJSY_S1J_EEEEEEEEEEvEEEENS_8epilogue10collective6detail29Sm90TmaWarpSpecializedAdapterINS24_15DefaultEpilogueISN_NSB_IJlNSB_IJSD_lllEEESY_EEES29_NS23_6thread17LinearCombinationISN_Li1EffLNS2A_9ScaleType4KindE0ELNS_15FloatRoundStyleE2ESN_EENS_4gemm15EpilogueDefaultEEEEEvvEEEEvNT_6ParamsE,"",@"SHT_CUDA_INFO"
	.sectionflags	@""
	.align	4


	//----- nvinfo : EIATTR_CUDA_API_VERSION
	.align		4
        /*0000*/ 	.byte	0x04, 0x37
        /*0002*/ 	.short	(.L_18 - .L_17)
.L_17:
        /*0004*/ 	.word	0x00000082


	//----- nvinfo : EIATTR_KPARAM_INFO
	.align		4
.L_18:
        /*0008*/ 	.byte	0x04, 0x17
        /*000a*/ 	.short	(.L_20 - .L_19)
.L_19:
        /*000c*/ 	.word	0x00000000
        /*0010*/ 	.short	0x0000
        /*0012*/ 	.short	0x0070
        /*0014*/ 	.byte	0x00, 0xf0, 0x01, 0x10


	//----- nvinfo : EIATTR_SPARSE_MMA_MASK
	.align		4
.L_20:
        /*0018*/ 	.byte	0x03, 0x50
        /*001a*/ 	.short	0x0000


	//----- nvinfo : EIATTR_MAXREG_COUNT
	.align		4
        /*001c*/ 	.byte	0x03, 0x1b
        /*001e*/ 	.short	0x00ff


	//----- nvinfo : EIATTR_NUM_BARRIERS
	.align		4
        /*0020*/ 	.byte	0x02, 0x4c
        /*0022*/ 	.byte	0x01
	.zero		1


	//----- nvinfo : EIATTR_MERCURY_ISA_VERSION
	.align		4
        /*0024*/ 	.byte	0x03, 0x5f
        /*0026*/ 	.short	0x0101


	//----- nvinfo : EIATTR_COOP_GROUP_MASK_REGIDS
	.align		4
        /*0028*/ 	.byte	0x04, 0x29
        /*002a*/ 	.short	(.L_22 - .L_21)


	//   ....[0]....
.L_21:
        /*002c*/ 	.word	0xffffffff


	//   ....[1]....
        /*0030*/ 	.word	0xffffffff


	//   ....[2]....
        /*0034*/ 	.word	0xffffffff


	//----- nvinfo : EIATTR_COOP_GROUP_INSTR_OFFSETS
	.align		4
.L_22:
        /*0038*/ 	.byte	0x04, 0x28
        /*003a*/ 	.short	(.L_24 - .L_23)


	//   ....[0]....
.L_23:
        /*003c*/ 	.word	0x00000060


	//   ....[1]....
        /*0040*/ 	.word	0x00000070


	//   ....[2]....
        /*0044*/ 	.word	0x00000130


	//----- nvinfo : EIATTR_MBARRIER_INSTR_OFFSETS
	.align		4
.L_24:
        /*0048*/ 	.byte	0x04, 0x39
        /*004a*/ 	.short	(.L_26 - .L_25)


	//   ....[0]....
.L_25:
        /*004c*/ 	.word	0x00000270
        /*0050*/ 	.word	0x000000ff
        /*0054*/ 	.word	0x00037000
        /*0058*/ 	.short	0x0100
        /*005a*/ 	.byte	0x08
	.zero		1


	//   ....[1]....
        /*005c*/ 	.word	0x00000280
        /*0060*/ 	.word	0x000000ff
        /*0064*/ 	.word	0x00037058
        /*0068*/ 	.short	0x0100
        /*006a*/ 	.byte	0x08
	.zero		1


	//   ....[2]....
        /*006c*/ 	.word	0x00000290
        /*0070*/ 	.word	0x000000ff
        /*0074*/ 	.word	0x00037008
        /*0078*/ 	.short	0x0100
        /*007a*/ 	.byte	0x08
	.zero		1


	//   ....[3]....
        /*007c*/ 	.word	0x000002a0
        /*0080*/ 	.word	0x000000ff
        /*0084*/ 	.word	0x00037060
        /*0088*/ 	.short	0x0100
        /*008a*/ 	.byte	0x08
	.zero		1


	//   ....[4]....
        /*008c*/ 	.word	0x000002b0
        /*0090*/ 	.word	0x000000ff
        /*0094*/ 	.word	0x00037010
        /*0098*/ 	.short	0x0100
        /*009a*/ 	.byte	0x08
	.zero		1


	//   ....[5]....
        /*009c*/ 	.word	0x000002c0
        /*00a0*/ 	.word	0x000000ff
        /*00a4*/ 	.word	0x00037068
        /*00a8*/ 	.short	0x0100
        /*00aa*/ 	.byte	0x08
	.zero		1


	//   ....[6]....
        /*00ac*/ 	.word	0x000002d0
        /*00b0*/ 	.word	0x000000ff
        /*00b4*/ 	.word	0x00037018
        /*00b8*/ 	.short	0x0100
        /*00ba*/ 	.byte	0x08
	.zero		1


	//   ....[7]....
        /*00bc*/ 	.word	0x000002e0
        /*00c0*/ 	.word	0x000000ff
        /*00c4*/ 	.word	0x00037070
        /*00c8*/ 	.short	0x0100
        /*00ca*/ 	.byte	0x08
	.zero		1


	//   ....[8]....
        /*00cc*/ 	.word	0x000002f0
        /*00d0*/ 	.word	0x000000ff
        /*00d4*/ 	.word	0x00037020
        /*00d8*/ 	.short	0x0100
        /*00da*/ 	.byte	0x08
	.zero		1


	//   ....[9]....
        /*00dc*/ 	.word	0x00000300
        /*00e0*/ 	.word	0x000000ff
        /*00e4*/ 	.word	0x00037078
        /*00e8*/ 	.short	0x0100
        /*00ea*/ 	.byte	0x08
	.zero		1


	//   ....[10]....
        /*00ec*/ 	.word	0x00000310
        /*00f0*/ 	.word	0x000000ff
        /*00f4*/ 	.word	0x00037028
        /*00f8*/ 	.short	0x0100
        /*00fa*/ 	.byte	0x08
	.zero		1


	//   ....[11]....
        /*00fc*/ 	.word	0x00000320
        /*0100*/ 	.word	0x000000ff
        /*0104*/ 	.word	0x00037080
        /*0108*/ 	.short	0x0100
        /*010a*/ 	.byte	0x08
	.zero		1


	//   ....[12]....
        /*010c*/ 	.word	0x00000330
        /*0110*/ 	.word	0x000000ff
        /*0114*/ 	.word	0x00037030
        /*0118*/ 	.short	0x0100
        /*011a*/ 	.byte	0x08
	.zero		1


	//   ....[13]....
        /*011c*/ 	.word	0x00000340
        /*0120*/ 	.word	0x000000ff
        /*0124*/ 	.word	0x00037088
        /*0128*/ 	.short	0x0100
        /*012a*/ 	.byte	0x08
	.zero		1


	//   ....[14]....
        /*012c*/ 	.word	0x00000350
        /*0130*/ 	.word	0x000000ff
        /*0134*/ 	.word	0x00037038
        /*0138*/ 	.short	0x0100
        /*013a*/ 	.byte	0x08
	.zero		1


	//   ....[15]....
        /*013c*/ 	.word	0x00000360
        /*0140*/ 	.word	0x000000ff
        /*0144*/ 	.word	0x00037090
        /*0148*/ 	.short	0x0100
        /*014a*/ 	.byte	0x08
	.zero		1


	//   ....[16]....
        /*014c*/ 	.word	0x00000370
        /*0150*/ 	.word	0x000000ff
        /*0154*/ 	.word	0x00037040
        /*0158*/ 	.short	0x0100
        /*015a*/ 	.byte	0x08
	.zero		1


	//   ....[17]....
        /*015c*/ 	.word	0x00000380
        /*0160*/ 	.word	0x000000ff
        /*0164*/ 	.word	0x00037098
        /*0168*/ 	.short	0x0100
        /*016a*/ 	.byte	0x08
	.zero		1


	//   ....[18]....
        /*016c*/ 	.word	0x00000390
        /*0170*/ 	.word	0x000000ff
        /*0174*/ 	.word	0x00037048
        /*0178*/ 	.short	0x0100
        /*017a*/ 	.byte	0x08
	.zero		1


	//   ....[19]....
        /*017c*/ 	.word	0x000003a0
        /*0180*/ 	.word	0x000000ff
        /*0184*/ 	.word	0x000370a0
        /*0188*/ 	.short	0x0100
        /*018a*/ 	.byte	0x08
	.zero		1


	//   ....[20]....
        /*018c*/ 	.word	0x000003b0
        /*0190*/ 	.word	0x000000ff
        /*0194*/ 	.word	0x00037050
        /*0198*/ 	.short	0x0100
        /*019a*/ 	.byte	0x08
	.zero		1


	//   ....[21]....
        /*019c*/ 	.word	0x000003c0
        /*01a0*/ 	.word	0x000000ff
        /*01a4*/ 	.word	0x000370a8
        /*01a8*/ 	.short	0x0100
        /*01aa*/ 	.byte	0x08
	.zero		1


	//   ....[22]....
        /*01ac*/ 	.word	0x00001200
        /*01b0*/ 	.word	0x0000000a
        /*01b4*/ 	.word	0x00037000
        /*01b8*/ 	.short	0x010a
        /*01ba*/ 	.byte	0x3f
	.zero		1


	//   ....[23]....
        /*01bc*/ 	.word	0x00001640
        /*01c0*/ 	.word	0x0000000c
        /*01c4*/ 	.word	0x00037000
        /*01c8*/ 	.short	0x010a
        /*01ca*/ 	.byte	0x3f
	.zero		1


	//   ....[24]....
        /*01cc*/ 	.word	0x00001940
        /*01d0*/ 	.word	0x000000ff
        /*01d4*/ 	.word	0x00000000
        /*01d8*/ 	.short	0x0101
        /*01da*/ 	.byte	0x07
	.zero		1


	//   ....[25]....
        /*01dc*/ 	.word	0x00001b30
        /*01e0*/ 	.word	0x0000000a
        /*01e4*/ 	.word	0x00000000
        /*01e8*/ 	.short	0x0101
        /*01ea*/ 	.byte	0x3f
	.zero		1


	//   ....[26]....
        /*01ec*/ 	.word	0x0000cb90
        /*01f0*/ 	.word	0x0000000c
        /*01f4*/ 	.word	0x00037058
        /*01f8*/ 	.short	0x010a
        /*01fa*/ 	.byte	0x3f
	.zero		1


	//   ....[27]....
        /*01fc*/ 	.word	0x0000d320
        /*0200*/ 	.word	0x00000002
        /*0204*/ 	.word	0x00000000
        /*0208*/ 	.short	0x010a
        /*020a*/ 	.byte	0x3f
	.zero		1


	//   ....[28]....
        /*020c*/ 	.word	0x0000d3d0
        /*0210*/ 	.word	0x00000000
        /*0214*/ 	.word	0x00000000
        /*0218*/ 	.short	0x010a
        /*021a*/ 	.byte	0x3f
	.zero		1


	//   ....[29]....
        /*021c*/ 	.word	0x0000d480
        /*0220*/ 	.word	0x00000000
        /*0224*/ 	.word	0x00000000
        /*0228*/ 	.short	0x010a
        /*022a*/ 	.byte	0x3f
	.zero		1


	//   ....[30]....
        /*022c*/ 	.word	0x0000d530
        /*0230*/ 	.word	0x00000000
        /*0234*/ 	.word	0x00000000
        /*0238*/ 	.short	0x010a
        /*023a*/ 	.byte	0x3f
	.zero		1


	//   ....[31]....
        /*023c*/ 	.word	0x0000d5e0
        /*0240*/ 	.word	0x00000000
        /*0244*/ 	.word	0x00000000
        /*0248*/ 	.short	0x010a
        /*024a*/ 	.byte	0x3f
	.zero		1


	//   ....[32]....
        /*024c*/ 	.word	0x0000d690
        /*0250*/ 	.word	0x00000000
        /*0254*/ 	.word	0x00000000
        /*0258*/ 	.short	0x010a
        /*025a*/ 	.byte	0x3f
	.zero		1


	//   ....[33]....
        /*025c*/ 	.word	0x0000d740
        /*0260*/ 	.word	0x00000000
        /*0264*/ 	.word	0x00000000
        /*0268*/ 	.short	0x010a
        /*026a*/ 	.byte	0x3f
	.zero		1


	//   ....[34]....
        /*026c*/ 	.word	0x0000d7f0
        /*0270*/ 	.word	0x00000000
        /*0274*/ 	.word	0x00000000
        /*0278*/ 	.short	0x010a
        /*027a*/ 	.byte	0x3f
	.zero		1


	//   ....[35]....
        /*027c*/ 	.word	0x0000d8a0
        /*0280*/ 	.word	0x00000000
        /*0284*/ 	.word	0x00000000
        /*0288*/ 	.short	0x010a
        /*028a*/ 	.byte	0x3f
	.zero		1


	//   ....[36]....
        /*028c*/ 	.word	0x0000d950
        /*0290*/ 	.word	0x00000000
        /*0294*/ 	.word	0x00000000
        /*0298*/ 	.short	0x010a
        /*029a*/ 	.byte	0x3f
	.zero		1


	//   ....[37]....
        /*029c*/ 	.word	0x0000da00
        /*02a0*/ 	.word	0x00000008
        /*02a4*/ 	.word	0x00000000
        /*02a8*/ 	.short	0x010a
        /*02aa*/ 	.byte	0x3f
	.zero		1


	//----- nvinfo : EIATTR_NUM_MBARRIERS
	.align		4
.L_26:
        /*02ac*/ 	.byte	0x03, 0x38
        /*02ae*/ 	.short	0x0016


	//----- nvinfo : EIATTR_EXIT_INSTR_OFFSETS
	.align		4
        /*02b0*/ 	.byte	0x04, 0x1c
        /*02b2*/ 	.short	(.L_28 - .L_27)


	//   ....[0]....
.L_27:
        /*02b4*/ 	.word	0x00000d30


	//   ....[1]....
        /*02b8*/ 	.word	0x00001cb0


	//   ....[2]....
        /*02bc*/ 	.word	0x00001d90


	//   ....[3]....
        /*02c0*/ 	.word	0x00001e70


	//   ....[4]....
        /*02c4*/ 	.word	0x00009550


	//   ....[5]....
        /*02c8*/ 	.word	0x00009590


	//   ....[6]....
        /*02cc*/ 	.word	0x0000c940


	//   ....[7]....
        /*02d0*/ 	.word	0x0000c980


	//   ....[8]....
        /*02d4*/ 	.word	0x0000c9a0


	//   ....[9]....
        /*02d8*/ 	.word	0x0000d210


	//   ....[10]....
        /*02dc*/ 	.word	0x0000da30


	//----- nvinfo : EIATTR_MAX_THREADS
	.align		4
.L_28:
        /*02e0*/ 	.byte	0x04, 0x05
        /*02e2*/ 	.short	(.L_30 - .L_29)
.L_29:
        /*02e4*/ 	.word	0x00000100
        /*02e8*/ 	.word	0x00000001
        /*02ec*/ 	.word	0x00000001


	//----- nvinfo : EIATTR_CRS_STACK_SIZE
	.align		4
.L_30:
        /*02f0*/ 	.byte	0x04, 0x1e
        /*02f2*/ 	.short	(.L_32 - .L_31)
.L_31:
        /*02f4*/ 	.word	0x00000000


	//----- nvinfo : EIATTR_CBANK_PARAM_SIZE
	.align		4
.L_32:
        /*02f8*/ 	.byte	0x03, 0x19
        /*02fa*/ 	.short	0x0470


	//----- nvinfo : EIATTR_PARAM_CBANK
	.align		4
        /*02fc*/ 	.byte	0x04, 0x0a
        /*02fe*/ 	.short	(.L_34 - .L_33)
	.align		4
.L_33:
        /*0300*/ 	.word	index@(.nv.constant0._ZN7cutlass13device_kernelINS_4conv6kernel13ConvUniversalINS1_16ConvProblemShapeILNS1_8OperatorE2ELi3EEENS1_10collective14CollectiveConvINS1_46MainloopSm90TmaGmmaWarpSpecializedImplicitGemmILS5_2ELi11ELi3EN4cute5tupleIJNSA_1CILi1EEESD_SD_EEENS1_36KernelImplicitTmaWarpSpecializedSm90ELi1EEENSB_IJNSC_ILi256EEENSB_IJNSC_ILi64EEEEEENSB_IJNSC_ILi32EEEEEEEEENS_10bfloat16_tESN_NSA_8TiledMMAINSA_8MMA_AtomIJNSA_4SM904GMMA27MMA_64x64x16_F32BF16BF16_SSILNSR_5MajorE1ELST_1ELNSR_7ScaleInE1ELSU_1EEEEEENSA_6LayoutISE_NSB_IJNSC_ILi0EEESY_SY_EEEEENSB_IJNSA_10UnderscoreES11_S11_EEEEENS7_6detail26Sm90ImplicitGemmTileTraitsINSA_13SM90_TMA_LOADENSA_14ComposedLayoutINSA_7SwizzleILi3ELi4ELi3EEENSA_18smem_ptr_flag_bitsILi16EEENSX_INSB_IJNSB_IJSI_NSC_ILi4EEEEEENSB_IJNSC_ILi8EEES1C_EEENSB_IJSD_NSC_ILi11EEEEEEEEENSB_IJNSB_IJSD_NSC_ILi2048EEEEEENSB_IJSI_NSC_ILi512EEEEEENSB_IJSY_NSC_ILi8192EEEEEEEEEEEEEvEENS15_INSA_20SM90_TMA_LOAD_IM2COLENS17_IS19_S1B_NSX_INSB_IJNSB_IJSI_SD_EEES1F_S1H_EEENSB_IJNSB_IJSD_SY_EEES1M_NSB_IJSY_S1J_EEEEEEEEEEvEEEENS_8epilogue10collective6detail29Sm90TmaWarpSpecializedAdapterINS24_15DefaultEpilogueISN_NSB_IJlNSB_IJSD_lllEEESY_EEES29_NS23_6thread17LinearCombinationISN_Li1EffLNS2A_9ScaleType4KindE0ELNS_15FloatRoundStyleE2ESN_EENS_4gemm15EpilogueDefaultEEEEEvvEEEEvNT_6ParamsE)
        /*0304*/ 	.short	0x0210
        /*0306*/ 	.short	0x0470


	//----- nvinfo : EIATTR_SW_WAR
	.align		4
.L_34:
        /*0308*/ 	.byte	0x04, 0x36
        /*030a*/ 	.short	(.L_36 - .L_35)
.L_35:
        /*030c*/ 	.word	0x00000008
.L_36:


//--------------------- .nv.callgraph             --------------------------
	.section	.nv.callgraph,"",@"SHT_CUDA_CALLGRAPH"
	.align	4
	.sectionentsize	8
	.align		4
        /*0000*/ 	.word	0x00000000
	.align		4
        /*0004*/ 	.word	0xffffffff
	.align		4
        /*0008*/ 	.word	0x00000000
	.align		4
        /*000c*/ 	.word	0xfffffffe
	.align		4
        /*0010*/ 	.word	0x00000000
	.align		4
        /*0014*/ 	.word	0xfffffffd
	.align		4
        /*0018*/ 	.word	0x00000000
	.align		4
        /*001c*/ 	.word	0xfffffffc


//--------------------- .nv.constant4             --------------------------
	.section	.nv.constant4,"a",@progbits
	.align	8
	.align		8
.nv.constant4:
        /*0000*/ 	.dword	_ZN39_INTERNAL_d018130d_4_k_cu_1a164ef6_26934cuda3std3__45__cpo5beginE
	.align		8
        /*0008*/ 	.dword	_ZN39_INTERNAL_d018130d_4_k_cu_1a164ef6_26934cuda3std3__45__cpo3endE
	.align		8
        /*0010*/ 	.dword	_ZN39_INTERNAL_d018130d_4_k_cu_1a164ef6_26934cuda3std3__45__cpo6cbeginE
	.align		8
        /*0018*/ 	.dword	_ZN39_INTERNAL_d018130d_4_k_cu_1a164ef6_26934cuda3std3__45__cpo4cendE
	.align		8
        /*0020*/ 	.dword	_ZN39_INTERNAL_d018130d_4_k_cu_1a164ef6_26934cuda3std3__441_GLOBAL__N__d018130d_4_k_cu_1a164ef6_26936ignoreE
	.align		8
        /*0028*/ 	.dword	_ZN39_INTERNAL_d018130d_4_k_cu_1a164ef6_26934cuda3std3__419piecewise_constructE
	.align		8
        /*0030*/ 	.dword	_ZN39_INTERNAL_d018130d_4_k_cu_1a164ef6_26934cuda3std3__48in_placeE
	.align		8
        /*0038*/ 	.dword	_ZN39_INTERNAL_d018130d_4_k_cu_1a164ef6_26934cuda3std6ranges3__45__cpo4swapE
	.align		8
        /*0040*/ 	.dword	_ZN39_INTERNAL_d018130d_4_k_cu_1a164ef6_26934cuda3std6ranges3__45__cpo9iter_moveE
	.align		8
        /*0048*/ 	.dword	_ZN39_INTERNAL_d018130d_4_k_cu_1a164ef6_26934cute7productE
	.align		8
        /*0050*/ 	.dword	_ZN39_INTERNAL_d018130d_4_k_cu_1a164ef6_26934cute1_E


//--------------------- .text._ZN7cutlass13device_kernelINS_4conv6kernel13ConvUniversalINS1_16ConvProblemShapeILNS1_8OperatorE2ELi3EEENS1_10collective14CollectiveConvINS1_46MainloopSm90TmaGmmaWarpSpecializedImplicitGemmILS5_2ELi11ELi3EN4cute5tupleIJNSA_1CILi1EEESD_SD_EEENS1_36KernelImplicitTmaWarpSpecializedSm90ELi1EEENSB_IJNSC_ILi256EEENSB_IJNSC_ILi64EEEEEENSB_IJNSC_ILi32EEEEEEEEENS_10bfloat16_tESN_NSA_8TiledMMAINSA_8MMA_AtomIJNSA_4SM904GMMA27MMA_64x64x16_F32BF16BF16_SSILNSR_5MajorE1ELST_1ELNSR_7ScaleInE1ELSU_1EEEEEENSA_6LayoutISE_NSB_IJNSC_ILi0EEESY_SY_EEEEENSB_IJNSA_10UnderscoreES11_S11_EEEEENS7_6detail26Sm90ImplicitGemmTileTraitsINSA_13SM90_TMA_LOADENSA_14ComposedLayoutINSA_7SwizzleILi3ELi4ELi3EEENSA_18smem_ptr_flag_bitsILi16EEENSX_INSB_IJNSB_IJSI_NSC_ILi4EEEEEENSB_IJNSC_ILi8EEES1C_EEENSB_IJSD_NSC_ILi11EEEEEEEEENSB_IJNSB_IJSD_NSC_ILi2048EEEEEENSB_IJSI_NSC_ILi512EEEEEENSB_IJSY_NSC_ILi8192EEEEEEEEEEEEEvEENS15_INSA_20SM90_TMA_LOAD_IM2COLENS17_IS19_S1B_NSX_INSB_IJNSB_IJSI_SD_EEES1F_S1H_EEENSB_IJNSB_IJSD_SY_EEES1M_NSB_IJSY_S1J_EEEEEEEEEEvEEEENS_8epilogue10collective6detail29Sm90TmaWarpSpecializedAdapterINS24_15DefaultEpilogueISN_NSB_IJlNSB_IJSD_lllEEESY_EEES29_NS23_6thread17LinearCombinationISN_Li1EffLNS2A_9ScaleType4KindE0ELNS_15FloatRoundStyleE2ESN_EENS_4gemm15EpilogueDefaultEEEEEvvEEEEvNT_6ParamsE --------------------------
	.section	.text._ZN7cutlass13device_kernelINS_4conv6kernel13ConvUniversalINS1_16ConvProblemShapeILNS1_8OperatorE2ELi3EEENS1_10collective14CollectiveConvINS1_46MainloopSm90TmaGmmaWarpSpecializedImplicitGemmILS5_2ELi11ELi3EN4cute5tupleIJNSA_1CILi1EEESD_SD_EEENS1_36KernelImplicitTmaWarpSpecializedSm90ELi1EEENSB_IJNSC_ILi256EEENSB_IJNSC_ILi64EEEEEENSB_IJNSC_ILi32EEEEEEEEENS_10bfloat16_tESN_NSA_8TiledMMAINSA_8MMA_AtomIJNSA_4SM904GMMA27MMA_64x64x16_F32BF16BF16_SSILNSR_5MajorE1ELST_1ELNSR_7ScaleInE1ELSU_1EEEEEENSA_6LayoutISE_NSB_IJNSC_ILi0EEESY_SY_EEEEENSB_IJNSA_10UnderscoreES11_S11_EEEEENS7_6detail26Sm90ImplicitGemmTileTraitsINSA_13SM90_TMA_LOADENSA_14ComposedLayoutINSA_7SwizzleILi3ELi4ELi3EEENSA_18smem_ptr_flag_bitsILi16EEENSX_INSB_IJNSB_IJSI_NSC_ILi4EEEEEENSB_IJNSC_ILi8EEES1C_EEENSB_IJSD_NSC_ILi11EEEEEEEEENSB_IJNSB_IJSD_NSC_ILi2048EEEEEENSB_IJSI_NSC_ILi512EEEEEENSB_IJSY_NSC_ILi8192EEEEEEEEEEEEEvEENS15_INSA_20SM90_TMA_LOAD_IM2COLENS17_IS19_S1B_NSX_INSB_IJNSB_IJSI_SD_EEES1F_S1H_EEENSB_IJNSB_IJSD_SY_EEES1M_NSB_IJSY_S1J_EEEEEEEEEEvEEEENS_8epilogue10collective6detail29Sm90TmaWarpSpecializedAdapterINS24_15DefaultEpilogueISN_NSB_IJlNSB_IJSD_lllEEESY_EEES29_NS23_6thread17LinearCombinationISN_Li1EffLNS2A_9ScaleType4KindE0ELNS_15FloatRoundStyleE2ESN_EENS_4gemm15EpilogueDefaultEEEEEvvEEEEvNT_6ParamsE,"ax",@progbits
	.align	128
.text._ZN7cutlass13device_kernelINS_4conv6kernel13ConvUniversalINS1_16ConvProblemShapeILNS1_8OperatorE2ELi3EEENS1_10collective14CollectiveConvINS1_46MainloopSm90TmaGmmaWarpSpecializedImplicitGemmILS5_2ELi11ELi3EN4cute5tupleIJNSA_1CILi1EEESD_SD_EEENS1_36KernelImplicitTmaWarpSpecializedSm90ELi1EEENSB_IJNSC_ILi256EEENSB_IJNSC_ILi64EEEEEENSB_IJNSC_ILi32EEEEEEEEENS_10bfloat16_tESN_NSA_8TiledMMAINSA_8MMA_AtomIJNSA_4SM904GMMA27MMA_64x64x16_F32BF16BF16_SSILNSR_5MajorE1ELST_1ELNSR_7ScaleInE1ELSU_1EEEEEENSA_6LayoutISE_NSB_IJNSC_ILi0EEESY_SY_EEEEENSB_IJNSA_10UnderscoreES11_S11_EEEEENS7_6detail26Sm90ImplicitGemmTileTraitsINSA_13SM90_TMA_LOADENSA_14ComposedLayoutINSA_7SwizzleILi3ELi4ELi3EEENSA_18smem_ptr_flag_bitsILi16EEENSX_INSB_IJNSB_IJSI_NSC_ILi4EEEEEENSB_IJNSC_ILi8EEES1C_EEENSB_IJSD_NSC_ILi11EEEEEEEEENSB_IJNSB_IJSD_NSC_ILi2048EEEEEENSB_IJSI_NSC_ILi512EEEEEENSB_IJSY_NSC_ILi8192EEEEEEEEEEEEEvEENS15_INSA_20SM90_TMA_LOAD_IM2COLENS17_IS19_S1B_NSX_INSB_IJNSB_IJSI_SD_EEES1F_S1H_EEENSB_IJNSB_IJSD_SY_EEES1M_NSB_IJSY_S1J_EEEEEEEEEEvEEEENS_8epilogue10collective6detail29Sm90TmaWarpSpecializedAdapterINS24_15DefaultEpilogueISN_NSB_IJlNSB_IJSD_lllEEESY_EEES29_NS23_6thread17LinearCombinationISN_Li1EffLNS2A_9ScaleType4KindE0ELNS_15FloatRoundStyleE2ESN_EENS_4gemm15EpilogueDefaultEEEEEvvEEEEvNT_6ParamsE:
        .type           _ZN7cutlass13device_kernelINS_4conv6kernel13ConvUniversalINS1_16ConvProblemShapeILNS1_8OperatorE2ELi3EEENS1_10collective14CollectiveConvINS1_46MainloopSm90TmaGmmaWarpSpecializedImplicitGemmILS5_2ELi11ELi3EN4cute5tupleIJNSA_1CILi1EEESD_SD_EEENS1_36KernelImplicitTmaWarpSpecializedSm90ELi1EEENSB_IJNSC_ILi256EEENSB_IJNSC_ILi64EEEEEENSB_IJNSC_ILi32EEEEEEEEENS_10bfloat16_tESN_NSA_8TiledMMAINSA_8MMA_AtomIJNSA_4SM904GMMA27MMA_64x64x16_F32BF16BF16_SSILNSR_5MajorE1ELST_1ELNSR_7ScaleInE1ELSU_1EEEEEENSA_6LayoutISE_NSB_IJNSC_ILi0EEESY_SY_EEEEENSB_IJNSA_10UnderscoreES11_S11_EEEEENS7_6detail26Sm90ImplicitGemmTileTraitsINSA_13SM90_TMA_LOADENSA_14ComposedLayoutINSA_7SwizzleILi3ELi4ELi3EEENSA_18smem_ptr_flag_bitsILi16EEENSX_INSB_IJNSB_IJSI_NSC_ILi4EEEEEENSB_IJNSC_ILi8EEES1C_EEENSB_IJSD_NSC_ILi11EEEEEEEEENSB_IJNSB_IJSD_NSC_ILi2048EEEEEENSB_IJSI_NSC_ILi512EEEEEENSB_IJSY_NSC_ILi8192EEEEEEEEEEEEEvEENS15_INSA_20SM90_TMA_LOAD_IM2COLENS17_IS19_S1B_NSX_INSB_IJNSB_IJSI_SD_EEES1F_S1H_EEENSB_IJNSB_IJSD_SY_EEES1M_NSB_IJSY_S1J_EEEEEEEEEEvEEEENS_8epilogue10collective6detail29Sm90TmaWarpSpecializedAdapterINS24_15DefaultEpilogueISN_NSB_IJlNSB_IJSD_lllEEESY_EEES29_NS23_6thread17LinearCombinationISN_Li1EffLNS2A_9ScaleType4KindE0ELNS_15FloatRoundStyleE2ESN_EENS_4gemm15EpilogueDefaultEEEEEvvEEEEvNT_6ParamsE,@function
        .size           _ZN7cutlass13device_kernelINS_4conv6kernel13ConvUniversalINS1_16ConvProblemShapeILNS1_8OperatorE2ELi3EEENS1_10collective14CollectiveConvINS1_46MainloopSm90TmaGmmaWarpSpecializedImplicitGemmILS5_2ELi11ELi3EN4cute5tupleIJNSA_1CILi1EEESD_SD_EEENS1_36KernelImplicitTmaWarpSpecializedSm90ELi1EEENSB_IJNSC_ILi256EEENSB_IJNSC_ILi64EEEEEENSB_IJNSC_ILi32EEEEEEEEENS_10bfloat16_tESN_NSA_8TiledMMAINSA_8MMA_AtomIJNSA_4SM904GMMA27MMA_64x64x16_F32BF16BF16_SSILNSR_5MajorE1ELST_1ELNSR_7ScaleInE1ELSU_1EEEEEENSA_6LayoutISE_NSB_IJNSC_ILi0EEESY_SY_EEEEENSB_IJNSA_10UnderscoreES11_S11_EEEEENS7_6detail26Sm90ImplicitGemmTileTraitsINSA_13SM90_TMA_LOADENSA_14ComposedLayoutINSA_7SwizzleILi3ELi4ELi3EEENSA_18smem_ptr_flag_bitsILi16EEENSX_INSB_IJNSB_IJSI_NSC_ILi4EEEEEENSB_IJNSC_ILi8EEES1C_EEENSB_IJSD_NSC_ILi11EEEEEEEEENSB_IJNSB_IJSD_NSC_ILi2048EEEEEENSB_IJSI_NSC_ILi512EEEEEENSB_IJSY_NSC_ILi8192EEEEEEEEEEEEEvEENS15_INSA_20SM90_TMA_LOAD_IM2COLENS17_IS19_S1B_NSX_INSB_IJNSB_IJSI_SD_EEES1F_S1H_EEENSB_IJNSB_IJSD_SY_EEES1M_NSB_IJSY_S1J_EEEEEEEEEEvEEEENS_8epilogue10collective6detail29Sm90TmaWarpSpecializedAdapterINS24_15DefaultEpilogueISN_NSB_IJlNSB_IJSD_lllEEESY_EEES29_NS23_6thread17LinearCombinationISN_Li1EffLNS2A_9ScaleType4KindE0ELNS_15FloatRoundStyleE2ESN_EENS_4gemm15EpilogueDefaultEEEEEvvEEEEvNT_6ParamsE,(.L_x_261 - _ZN7cutlass13device_kernelINS_4conv6kernel13ConvUniversalINS1_16ConvProblemShapeILNS1_8OperatorE2ELi3EEENS1_10collective14CollectiveConvINS1_46MainloopSm90TmaGmmaWarpSpecializedImplicitGemmILS5_2ELi11ELi3EN4cute5tupleIJNSA_1CILi1EEESD_SD_EEENS1_36KernelImplicitTmaWarpSpecializedSm90ELi1EEENSB_IJNSC_ILi256EEENSB_IJNSC_ILi64EEEEEENSB_IJNSC_ILi32EEEEEEEEENS_10bfloat16_tESN_NSA_8TiledMMAINSA_8MMA_AtomIJNSA_4SM904GMMA27MMA_64x64x16_F32BF16BF16_SSILNSR_5MajorE1ELST_1ELNSR_7ScaleInE1ELSU_1EEEEEENSA_6LayoutISE_NSB_IJNSC_ILi0EEESY_SY_EEEEENSB_IJNSA_10UnderscoreES11_S11_EEEEENS7_6detail26Sm90ImplicitGemmTileTraitsINSA_13SM90_TMA_LOADENSA_14ComposedLayoutINSA_7SwizzleILi3ELi4ELi3EEENSA_18smem_ptr_flag_bitsILi16EEENSX_INSB_IJNSB_IJSI_NSC_ILi4EEEEEENSB_IJNSC_ILi8EEES1C_EEENSB_IJSD_NSC_ILi11EEEEEEEEENSB_IJNSB_IJSD_NSC_ILi2048EEEEEENSB_IJSI_NSC_ILi512EEEEEENSB_IJSY_NSC_ILi8192EEEEEEEEEEEEEvEENS15_INSA_20SM90_TMA_LOAD_IM2COLENS17_IS19_S1B_NSX_INSB_IJNSB_IJSI_SD_EEES1F_S1H_EEENSB_IJNSB_IJSD_SY_EEES1M_NSB_IJSY_S1J_EEEEEEEEEEvEEEENS_8epilogue10collective6detail29Sm90TmaWarpSpecializedAdapterINS24_15DefaultEpilogueISN_NSB_IJlNSB_IJSD_lllEEESY_EEES29_NS23_6thread17LinearCombinationISN_Li1EffLNS2A_9ScaleType4KindE0ELNS_15FloatRoundStyleE2ESN_EENS_4gemm15EpilogueDefaultEEEEEvvEEEEvNT_6ParamsE)
        .other          _ZN7cutlass13device_kernelINS_4conv6kernel13ConvUniversalINS1_16ConvProblemShapeILNS1_8OperatorE2ELi3EEENS1_10collective14CollectiveConvINS1_46MainloopSm90TmaGmmaWarpSpecializedImplicitGemmILS5_2ELi11ELi3EN4cute5tupleIJNSA_1CILi1EEESD_SD_EEENS1_36KernelImplicitTmaWarpSpecializedSm90ELi1EEENSB_IJNSC_ILi256EEENSB_IJNSC_ILi64EEEEEENSB_IJNSC_ILi32EEEEEEEEENS_10bfloat16_tESN_NSA_8TiledMMAINSA_8MMA_AtomIJNSA_4SM904GMMA27MMA_64x64x16_F32BF16BF16_SSILNSR_5MajorE1ELST_1ELNSR_7ScaleInE1ELSU_1EEEEEENSA_6LayoutISE_NSB_IJNSC_ILi0EEESY_SY_EEEEENSB_IJNSA_10UnderscoreES11_S11_EEEEENS7_6detail26Sm90ImplicitGemmTileTraitsINSA_13SM90_TMA_LOADENSA_14ComposedLayoutINSA_7SwizzleILi3ELi4ELi3EEENSA_18smem_ptr_flag_bitsILi16EEENSX_INSB_IJNSB_IJSI_NSC_ILi4EEEEEENSB_IJNSC_ILi8EEES1C_EEENSB_IJSD_NSC_ILi11EEEEEEEEENSB_IJNSB_IJSD_NSC_ILi2048EEEEEENSB_IJSI_NSC_ILi512EEEEEENSB_IJSY_NSC_ILi8192EEEEEEEEEEEEEvEENS15_INSA_20SM90_TMA_LOAD_IM2COLENS17_IS19_S1B_NSX_INSB_IJNSB_IJSI_SD_EEES1F_S1H_EEENSB_IJNSB_IJSD_SY_EEES1M_NSB_IJSY_S1J_EEEEEEEEEEvEEEENS_8epilogue10collective6detail29Sm90TmaWarpSpecializedAdapterINS24_15DefaultEpilogueISN_NSB_IJlNSB_IJSD_lllEEESY_EEES29_NS23_6thread17LinearCombinationISN_Li1EffLNS2A_9ScaleType4KindE0ELNS_15FloatRoundStyleE2ESN_EENS_4gemm15EpilogueDefaultEEEEEvvEEEEvNT_6ParamsE,@"STO_CUDA_ENTRY STV_DEFAULT"
_ZN7cutlass13device_kernelINS_4conv6kernel13ConvUniversalINS1_16ConvProblemShapeILNS1_8OperatorE2ELi3EEENS1_10collective14CollectiveConvINS1_46MainloopSm90TmaGmmaWarpSpecializedImplicitGemmILS5_2ELi11ELi3EN4cute5tupleIJNSA_1CILi1EEESD_SD_EEENS1_36KernelImplicitTmaWarpSpecializedSm90ELi1EEENSB_IJNSC_ILi256EEENSB_IJNSC_ILi64EEEEEENSB_IJNSC_ILi32EEEEEEEEENS_10bfloat16_tESN_NSA_8TiledMMAINSA_8MMA_AtomIJNSA_4SM904GMMA27MMA_64x64x16_F32BF16BF16_SSILNSR_5MajorE1ELST_1ELNSR_7ScaleInE1ELSU_1EEEEEENSA_6LayoutISE_NSB_IJNSC_ILi0EEESY_SY_EEEEENSB_IJNSA_10UnderscoreES11_S11_EEEEENS7_6detail26Sm90ImplicitGemmTileTraitsINSA_13SM90_TMA_LOADENSA_14ComposedLayoutINSA_7SwizzleILi3ELi4ELi3EEENSA_18smem_ptr_flag_bitsILi16EEENSX_INSB_IJNSB_IJSI_NSC_ILi4EEEEEENSB_IJNSC_ILi8EEES1C_EEENSB_IJSD_NSC_ILi11EEEEEEEEENSB_IJNSB_IJSD_NSC_ILi2048EEEEEENSB_IJSI_NSC_ILi512EEEEEENSB_IJSY_NSC_ILi8192EEEEEEEEEEEEEvEENS15_INSA_20SM90_TMA_LOAD_IM2COLENS17_IS19_S1B_NSX_INSB_IJNSB_IJSI_SD_EEES1F_S1H_EEENSB_IJNSB_IJSD_SY_EEES1M_NSB_IJSY_S1J_EEEEEEEEEEvEEEENS_8epilogue10collective6detail29Sm90TmaWarpSpecializedAdapterINS24_15DefaultEpilogueISN_NSB_IJlNSB_IJSD_lllEEESY_EEES29_NS23_6thread17LinearCombinationISN_Li1EffLNS2A_9ScaleType4KindE0ELNS_15FloatRoundStyleE2ESN_EENS_4gemm15EpilogueDefaultEEEEEvvEEEEvNT_6ParamsE:
[----:B------:R-:W-:Y:S01]  /*0000*/  LDC R1, c[0x0][0x28] ;  /* 0x00000a00ff017b82 */ /* 0x000fe20000000800 */
[----:B------:R-:W0:Y:S01]  /*0010*/  S2R R13, SR_TID.X ;  /* 0x00000000000d7919 */ /* 0x000e220000002100 */
[----:B------:R-:W-:Y:S01]  /*0020*/  ELECT P0, URZ, PT ;  /* 0x00000000003f782f */ /* 0x000fe20003800000 */
[----:B------:R-:W-:Y:S01]  /*0030*/  BSSY B0, `(.L_x_0) ;  /* 0x000000f000007945 */ /* 0x000fe20003800000 */
[--C-:B0-----:R-:W-:Y:S02]  /*0040*/  SHF.R.U32.HI R0, RZ, 0x5, R13.reuse ;  /* 0x00000005ff007819 */ /* 0x101fe4000001160d */
[----:B------:R-:W-:-:S03]  /*0050*/  SHF.R.U32.HI R3, RZ, 0x7, R13 ;  /* 0x00000007ff037819 */ /* 0x000fc6000001160d */
[----:B------:R-:W0:Y:S04]  /*0060*/  SHFL.IDX PT, R2, R0, RZ, 0x1f ;  /* 0x00001fff00027589 */ /* 0x000e2800000e0000 */
[----:B------:R1:W2:Y:S01]  /*0070*/  SHFL.IDX PT, R11, R3, RZ, 0x1f ;  /* 0x00001fff030b7589 */ /* 0x0002a200000e0000 */
[----:B0-----:R-:W-:-:S13]  /*0080*/  ISETP.NE.OR P0, PT, R2, RZ, !P0 ;  /* 0x000000ff0200720c */ /* 0x001fda0004705670 */
[----:B-12---:R-:W-:Y:S05]  /*0090*/  @P0 BRA `(.L_x_1) ;  /* 0x0000000000200947 */ /* 0x006fea0003800000 */
[----:B------:R-:W-:Y:S02]  /*00a0*/  ULDC.64 UR4, c[0x0][0x198] ;  /* 0x0000660000047ab9 */ /* 0x000fe40000000a00 */
[----:B------:R-:W-:Y:S02]  /*00b0*/  UIADD3 UR6, UP0, UR4, 0xf0, URZ ;  /* 0x000000f004067890 */ /* 0x000fe4000ff1e03f */
[----:B------:R-:W-:Y:S02]  /*00c0*/  UIADD3 UR4, UP1, UR4, 0x1f0, URZ ;  /* 0x000001f004047890 */ /* 0x000fe4000ff3e03f */
[----:B------:R-:W-:Y:S02]  /*00d0*/  UIADD3.X UR7, URZ, UR5, URZ, UP0, !UPT ;  /* 0x000000053f077290 */ /* 0x000fe400087fe43f */
[----:B------:R-:W-:-:S07]  /*00e0*/  UIADD3.X UR5, URZ, UR5, URZ, UP1, !UPT ;  /* 0x000000053f057290 */ /* 0x000fce0008ffe43f */
[----:B------:R0:W-:Y:S02]  /*00f0*/  UTMACCTL.PF [UR6] ;  /* 0x00000000060079b9 */ /* 0x0001e40008040000 */
[----:B------:R0:W-:Y:S02]  /*0100*/  UTMACCTL.PF [UR4] ;  /* 0x00000000040079b9 */ /* 0x0001e40008040000 */
[----:B0-----:R-:W-:Y:S01]  /*0110*/  NOP ;  /* 0x0000000000007918 */ /* 0x001fe20000000000 */
.L_x_1:
[----:B------:R-:W-:Y:S05]  /*0120*/  BSYNC B0 ;  /* 0x0000000000007941 */ /* 0x000fea0003800000 */
.L_x_0:
[----:B------:R-:W0:Y:S01]  /*0130*/  SHFL.IDX PT, R0, R0, RZ, 0x1f ;  /* 0x00001fff00007589 */ /* 0x000e2200000e0000 */
[----:B------:R-:W-:-:S04]  /*0140*/  SHF.R.S32.HI R3, RZ, 0x1f, R2 ;  /* 0x0000001fff037819 */ /* 0x000fc80000011402 */
[----:B------:R-:W-:Y:S02]  /*0150*/  LEA.HI R3, R3, R2, RZ, 0x2 ;  /* 0x0000000203037211 */ /* 0x000fe400078f10ff */
[----:B0-----:R-:W-:-:S13]  /*0160*/  ISETP.NE.AND P0, PT, R0, RZ, PT ;  /* 0x000000ff0000720c */ /* 0x001fda0003f05270 */
[----:B------:R-:W-:Y:S05]  /*0170*/  @P0 BRA `(.L_x_2) ;  /* 0x00000000009c0947 */ /* 0x000fea0003800000 */
[----:B------:R-:W-:Y:S01]  /*0180*/  ELECT P0, URZ, PT ;  /* 0x00000000003f782f */ /* 0x000fe20003800000 */
[----:B------:R-:W-:-:S12]  /*0190*/  BSSY B0, `(.L_x_2) ;  /* 0x0000025000007945 */ /* 0x000fd80003800000 */
[----:B------:R-:W-:Y:S05]  /*01a0*/  @!P0 BRA `(.L_x_3) ;  /* 0x00000000008c8947 */ /* 0x000fea0003800000 */
[----:B------:R-:W0:Y:S01]  /*01b0*/  S2UR UR8, SR_CgaCtaId ;  /* 0x00000000000879c3 */ /* 0x000e220000008800 */
[----:B------:R-:W-:Y:S01]  /*01c0*/  UMOV UR4, 0x400 ;  /* 0x0000040000047882 */ /* 0x000fe20000000000 */
[----:B------:R-:W-:Y:S01]  /*01d0*/  UMOV UR5, 0x1 ;  /* 0x0000000100057882 */ /* 0x000fe20000000000 */
[----:B------:R-:W-:Y:S02]  /*01e0*/  UMOV UR6, 0x80 ;  /* 0x0000008000067882 */ /* 0x000fe40000000000 */
[----:B------:R-:W-:-:S04]  /*01f0*/  UIADD3 UR6, -UR6, 0x100000, URZ ;  /* 0x0010000006067890 */ /* 0x000fc8000fffe13f */
[----:B------:R-:W-:Y:S02]  /*0200*/  USHF.L.U32 UR7, UR6, 0xb, URZ ;  /* 0x0000000b06077899 */ /* 0x000fe4000800063f */
[----:B------:R-:W-:Y:S02]  /*0210*/  USHF.L.U32 UR6, UR6, 0x1, URZ ;  /* 0x0000000106067899 */ /* 0x000fe4000800063f */
[----:B0-----:R-:W-:Y:S02]  /*0220*/  ULEA UR8, UR8, UR4, 0x18 ;  /* 0x0000000408087291 */ /* 0x001fe4000f8ec03f */
[----:B------:R-:W-:-:S04]  /*0230*/  UIADD3 UR4, -UR5, 0x100000, URZ ;  /* 0x0010000005047890 */ /* 0x000fc8000fffe13f */
[----:B------:R-:W-:Y:S02]  /*0240*/  USHF.L.U32 UR5, UR4, 0xb, URZ ;  /* 0x0000000b04057899 */ /* 0x000fe4000800063f */
[----:B------:R-:W-:Y:S01]  /*0250*/  USHF.L.U32 UR4, UR4, 0x1, URZ ;  /* 0x0000000104047899 */ /* 0x000fe2000800063f */
[----:B------:R-:W0:Y:S11]  /*0260*/  FENCE.VIEW.ASYNC.S ;  /* 0x00000000000073c6 */ /* 0x000e360000000000 */
[----:B0-----:R0:W1:Y:S01]  /*0270*/  SYNCS.EXCH.64 URZ, [UR8+0x37000], UR4 ;  /* 0x03700004083f75b2 */ /* 0x0010620008000100 */
[----:B------:R0:W2:Y:S01]  /*0280*/  SYNCS.EXCH.64 URZ, [UR8+0x37058], UR6 ;  /* 0x03705806083f75b2 */ /* 0x0000a20008000100 */
[----:B------:R0:W3:Y:S01]  /*0290*/  SYNCS.EXCH.64 URZ, [UR8+0x37008], UR4 ;  /* 0x03700804083f75b2 */ /* 0x0000e20008000100 */
[----:B------:R0:W4:Y:S01]  /*02a0*/  SYNCS.EXCH.64 URZ, [UR8+0x37060], UR6 ;  /* 0x03706006083f75b2 */ /* 0x0001220008000100 */
[----:B------:R0:W0:Y:S01]  /*02b0*/  SYNCS.EXCH.64 URZ, [UR8+0x37010], UR4 ;  /* 0x03701004083f75b2 */ /* 0x0000220008000100 */
        /* <DEDUP_REMOVED lines=17> */
[----:B------:R-:W-:Y:S01]  /*03d0*/  NOP ;  /* 0x0000000000007918 */ /* 0x000fe20000000000 */
.L_x_3:
[----:B0-----:R-:W-:Y:S05]  /*03e0*/  BSYNC B0 ;  /* 0x0000000000007941 */ /* 0x001fea0003800000 */
.L_x_2:
[----:B------:R-:W-:Y:S01]  /*03f0*/  ULDC.64 UR4, c[0x0][0x618] ;  /* 0x0001860000047ab9 */ /* 0x000fe20000000a00 */
[----:B------:R-:W-:Y:S01]  /*0400*/  LOP3.LUT R3, R3, 0xfffffffc, RZ, 0xc0, !PT ;  /* 0xfffffffc03037812 */ /* 0x000fe200078ec0ff */
[----:B------:R-:W-:Y:S01]  /*0410*/  NOP ;  /* 0x0000000000007918 */ /* 0x000fe20000000000 */
[----:B------:R-:W-:Y:S01]  /*0420*/  ISETP.NE.U32.AND P0, PT, RZ, UR4, PT ;  /* 0x00000004ff007c0c */ /* 0x000fe2000bf05070 */
[----:B------:R-:W-:Y:S01]  /*0430*/  NOP ;  /* 0x0000000000007918 */ /* 0x000fe20000000000 */
[----:B------:R-:W-:Y:S01]  /*0440*/  SHF.R.S32.HI R0, RZ, 0x1f, R13 ;  /* 0x0000001fff007819 */ /* 0x000fe2000001140d */
[----:B------:R-:W-:Y:S01]  /*0450*/  IMAD.IADD R10, R2, 0x1, -R3 ;  /* 0x00000001020a7824 */ /* 0x000fe200078e0a03 */
[----:B-1234-:R-:W-:Y:S01]  /*0460*/  BAR.SYNC.DEFER_BLOCKING 0x0 ;  /* 0x0000000000007b1d */ /* 0x01efe20000010000 */
[----:B------:R-:W-:Y:S02]  /*0470*/  ISETP.NE.AND.EX P0, PT, RZ, UR5, PT, P0 ;  /* 0x00000005ff007c0c */ /* 0x000fe4000bf05300 */
[----:B------:R-:W-:-:S02]  /*0480*/  LEA.HI R0, R0, R13, RZ, 0x7 ;  /* 0x0000000d00007211 */ /* 0x000fc400078f38ff */
[C---:B------:R-:W-:Y:S01]  /*0490*/  LOP3.LUT P1, RZ, R11.reuse, R10, RZ, 0xfc, !PT ;  /* 0x0000000a0bff7212 */ /* 0x040fe2000782fcff */
[----:B------:R-:W-:Y:S01]  /*04a0*/  ULDC.64 UR12, c[0x0][0x208] ;  /* 0x00008200000c7ab9 */ /* 0x000fe20000000a00 */
[----:B------:R-:W-:Y:S02]  /*04b0*/  LOP3.LUT R0, R0, 0xffffff80, RZ, 0xc0, !PT ;  /* 0xffffff8000007812 */ /* 0x000fe400078ec0ff */
[----:B------:R-:W-:Y:S02]  /*04c0*/  ISETP.NE.AND P2, PT, R11, 0x1, PT ;  /* 0x000000010b00780c */ /* 0x000fe40003f45270 */
[----:B------:R-:W-:Y:S01]  /*04d0*/  SEL R6, RZ, 0x1, P1 ;  /* 0x00000001ff067807 */ /* 0x000fe20000800000 */
[----:B------:R-:W-:-:S03]  /*04e0*/  IMAD.IADD R4, R13, 0x1, -R0 ;  /* 0x000000010d047824 */ /* 0x000fc600078e0a00 */
[----:B------:R-:W-:Y:S01]  /*04f0*/  SEL R6, R6, 0x2, P2 ;  /* 0x0000000206067807 */ /* 0x000fe20001000000 */
[----:B------:R-:W-:Y:S06]  /*0500*/  @!P0 BRA `(.L_x_4) ;  /* 0x00000000001c8947 */ /* 0x000fec0003800000 */
[----:B------:R-:W0:Y:S02]  /*0510*/  LDC.64 R2, c[0x0][0x618] ;  /* 0x00018600ff027b82 */ /* 0x000e240000000a00 */
[----:B0-----:R-:W2:Y:S02]  /*0520*/  LDG.E.64 R2, desc[UR12][R2.64] ;  /* 0x0000000c02027981 */ /* 0x001ea4000c1e1b00 */
[----:B--2---:R-:W-:-:S04]  /*0530*/  ISETP.NE.U32.AND P0, PT, R2, RZ, PT ;  /* 0x000000ff0200720c */ /* 0x004fc80003f05070 */
[----:B------:R-:W-:-:S13]  /*0540*/  ISETP.NE.AND.EX P0, PT, R3, RZ, PT, P0 ;  /* 0x000000ff0300720c */ /* 0x000fda0003f05300 */
[----:B------:R-:W-:Y:S05]  /*0550*/  @!P0 BRA `(.L_x_4) ;  /* 0x0000000000088947 */ /* 0x000fea0003800000 */
[----:B------:R2:W5:Y:S01]  /*0560*/  LD.E R0, desc[UR12][R2.64] ;  /* 0x0000000c02007980 */ /* 0x000562000c101900 */
[----:B------:R-:W-:Y:S05]  /*0570*/  BRA `(.L_x_5) ;  /* 0x0000000000207947 */ /* 0x000fea0003800000 */
.L_x_4:
[----:B------:R-:W-:Y:S02]  /*0580*/  ULDC.64 UR4, c[0x0][0x608] ;  /* 0x0001820000047ab9 */ /* 0x000fe40000000a00 */
[----:B------:R-:W-:-:S04]  /*0590*/  ISETP.NE.U32.AND P0, PT, RZ, UR4, PT ;  /* 0x00000004ff007c0c */ /* 0x000fc8000bf05070 */
[----:B------:R-:W-:-:S13]  /*05a0*/  ISETP.NE.AND.EX P0, PT, RZ, UR5, PT, P0 ;  /* 0x00000005ff007c0c */ /* 0x000fda000bf05300 */
[----:B------:R-:W-:Y:S05]  /*05b0*/  @!P0 BRA `(.L_x_6) ;  /* 0x00000000000c8947 */ /* 0x000fea0003800000 */
[----:B------:R-:W0:Y:S02]  /*05c0*/  LDC.64 R2, c[0x0][0x608] ;  /* 0x00018200ff027b82 */ /* 0x000e240000000a00 */
[----:B0-----:R0:W5:Y:S01]  /*05d0*/  LDG.E R0, desc[UR12][R2.64] ;  /* 0x0000000c02007981 */ /* 0x001162000c1e1900 */
[----:B------:R-:W-:Y:S05]  /*05e0*/  BRA `(.L_x_5) ;  /* 0x0000000000047947 */ /* 0x000fea0003800000 */
.L_x_6:
[----:B------:R-:W1:Y:S02]  /*05f0*/  LDC R0, c[0x0][0x600] ;  /* 0x00018000ff007b82 */ /* 0x000e640000000800 */
.L_x_5:
[----:B------:R-:W-:Y:S02]  /*0600*/  ULDC.64 UR4, c[0x0][0x620] ;  /* 0x0001880000047ab9 */ /* 0x000fe40000000a00 */
[----:B------:R-:W-:-:S04]  /*0610*/  ISETP.NE.U32.AND P0, PT, RZ, UR4, PT ;  /* 0x00000004ff007c0c */ /* 0x000fc8000bf05070 */
[----:B------:R-:W-:-:S13]  /*0620*/  ISETP.NE.AND.EX P0, PT, RZ, UR5, PT, P0 ;  /* 0x00000005ff007c0c */ /* 0x000fda000bf05300 */
[----:B------:R-:W-:Y:S05]  /*0630*/  @!P0 BRA `(.L_x_7) ;  /* 0x00000000001c8947 */ /* 0x000fea0003800000 */
[----:B0-2---:R-:W0:Y:S02]  /*0640*/  LDC.64 R2, c[0x0][0x620] ;  /* 0x00018800ff027b82 */ /* 0x005e240000000a00 */
[----:B0-----:R-:W2:Y:S02]  /*0650*/  LDG.E.64 R2, desc[UR12][R2.64] ;  /* 0x0000000c02027981 */ /* 0x001ea4000c1e1b00 */
[----:B--2---:R-:W-:-:S04]  /*0660*/  ISETP.NE.U32.AND P0, PT, R2, RZ, PT ;  /* 0x000000ff0200720c */ /* 0x004fc80003f05070 */
[----:B------:R-:W-:-:S13]  /*0670*/  ISETP.NE.AND.EX P0, PT, R3, RZ, PT, P0 ;  /* 0x000000ff0300720c */ /* 0x000fda0003f05300 */
[----:B------:R-:W-:Y:S05]  /*0680*/  @!P0 BRA `(.L_x_7) ;  /* 0x0000000000088947 */ /* 0x000fea0003800000 */
[----:B------:R3:W5:Y:S01]  /*0690*/  LD.E R2, desc[UR12][R2.64] ;  /* 0x0000000c02027980 */ /* 0x000762000c101900 */
[----:B------:R-:W-:Y:S05]  /*06a0*/  BRA `(.L_x_8) ;  /* 0x0000000000207947 */ /* 0x000fea0003800000 */
.L_x_7:
[----:B------:R-:W-:Y:S02]  /*06b0*/  ULDC.64 UR4, c[0x0][0x610] ;  /* 0x0001840000047ab9 */ /* 0x000fe40000000a00 */
[----:B------:R-:W-:-:S04]  /*06c0*/  ISETP.NE.U32.AND P0, PT, RZ, UR4, PT ;  /* 0x00000004ff007c0c */ /* 0x000fc8000bf05070 */
[----:B------:R-:W-:-:S13]  /*06d0*/  ISETP.NE.AND.EX P0, PT, RZ, UR5, PT, P0 ;  /* 0x00000005ff007c0c */ /* 0x000fda000bf05300 */
[----:B------:R-:W-:Y:S05]  /*06e0*/  @!P0 BRA `(.L_x_9) ;  /* 0x00000000000c8947 */ /* 0x000fea0003800000 */
[----:B0-2---:R-:W0:Y:S02]  /*06f0*/  LDC.64 R2, c[0x0][0x610] ;  /* 0x00018400ff027b82 */ /* 0x005e240000000a00 */
[----:B0-----:R2:W5:Y:S01]  /*0700*/  LDG.E R2, desc[UR12][R2.64] ;  /* 0x0000000c02027981 */ /* 0x001562000c1e1900 */
[----:B------:R-:W-:Y:S05]  /*0710*/  BRA `(.L_x_8) ;  /* 0x0000000000047947 */ /* 0x000fea0003800000 */
.L_x_9:
[----:B0-2---:R-:W0:Y:S02]  /*0720*/  LDC R2, c[0x0][0x604] ;  /* 0x00018100ff027b82 */ /* 0x005e240000000800 */
.L_x_8:
[----:B--23--:R-:W2:Y:S01]  /*0730*/  LDC R3, c[0x0][0x4d8] ;  /* 0x00013600ff037b82 */ /* 0x00cea20000000800 */
[----:B------:R-:W3:Y:S07]  /*0740*/  S2R R14, SR_CTAID.Y ;  /* 0x00000000000e7919 */ /* 0x000eee0000002600 */
[----:B------:R-:W4:Y:S08]  /*0750*/  LDC R15, c[0x0][0x4dc] ;  /* 0x00013700ff0f7b82 */ /* 0x000f300000000800 */
[----:B------:R-:W1:Y:S01]  /*0760*/  LDC R152, c[0x0][0x4e0] ;  /* 0x00013800ff987b82 */ /* 0x000e620000000800 */
[----:B--2---:R-:W-:-:S05]  /*0770*/  VIADD R3, R3, 0x3f ;  /* 0x0000003f03037836 */ /* 0x004fca0000000000 */
[----:B------:R-:W-:Y:S02]  /*0780*/  SHF.R.S32.HI R8, RZ, 0x1f, R3 ;  /* 0x0000001fff087819 */ /* 0x000fe40000011403 */
[----:B----4-:R-:W-:Y:S02]  /*0790*/  IABS R18, R15 ;  /* 0x0000000f00127213 */ /* 0x010fe40000000000 */
[----:B------:R-:W-:Y:S02]  /*07a0*/  LEA.HI R8, R8, R3, RZ, 0x6 ;  /* 0x0000000308087211 */ /* 0x000fe400078f30ff */
[----:B---3--:R-:W-:Y:S01]  /*07b0*/  IABS R17, R14 ;  /* 0x0000000e00117213 */ /* 0x008fe20000000000 */
[----:B------:R-:W2:Y:S01]  /*07c0*/  I2F.RP R12, R18 ;  /* 0x00000012000c7306 */ /* 0x000ea20000209400 */
[----:B------:R-:W-:-:S04]  /*07d0*/  SHF.R.S32.HI R7, RZ, 0x6, R8 ;  /* 0x00000006ff077819 */ /* 0x000fc80000011408 */
[----:B------:R-:W-:-:S04]  /*07e0*/  IABS R16, R7 ;  /* 0x0000000700107213 */ /* 0x000fc80000000000 */
[----:B------:R-:W3:Y:S08]  /*07f0*/  I2F.RP R3, R16 ;  /* 0x0000001000037306 */ /* 0x000ef00000209400 */
[----:B--2---:R-:W-:Y:S08]  /*0800*/  MUFU.RCP R12, R12 ;  /* 0x0000000c000c7308 */ /* 0x004ff00000001000 */
[----:B---3--:R-:W2:Y:S02]  /*0810*/  MUFU.RCP R3, R3 ;  /* 0x0000000300037308 */ /* 0x008ea40000001000 */
[----:B--2---:R-:W-:Y:S01]  /*0820*/  VIADD R8, R3, 0xffffffe ;  /* 0x0ffffffe03087836 */ /* 0x004fe20000000000 */
[----:B------:R-:W-:-:S05]  /*0830*/  IABS R3, R7 ;  /* 0x0000000700037213 */ /* 0x000fca0000000000 */
[----:B------:R2:W3:Y:S02]  /*0840*/  F2I.FTZ.U32.TRUNC.NTZ R9, R8 ;  /* 0x0000000800097305 */ /* 0x0004e4000021f000 */
[----:B--2---:R-:W-:Y:S02]  /*0850*/  IMAD.MOV.U32 R8, RZ, RZ, RZ ;  /* 0x000000ffff087224 */ /* 0x004fe400078e00ff */
[----:B---3--:R-:W-:-:S04]  /*0860*/  IMAD.MOV R5, RZ, RZ, -R9 ;  /* 0x000000ffff057224 */ /* 0x008fc800078e0a09 */
[----:B------:R-:W-:-:S04]  /*0870*/  IMAD R5, R5, R16, RZ ;  /* 0x0000001005057224 */ /* 0x000fc800078e02ff */
[----:B------:R-:W-:-:S04]  /*0880*/  IMAD.HI.U32 R9, R9, R5, R8 ;  /* 0x0000000509097227 */ /* 0x000fc800078e0008 */
[----:B------:R-:W-:Y:S02]  /*0890*/  IMAD.MOV.U32 R8, RZ, RZ, R17 ;  /* 0x000000ffff087224 */ /* 0x000fe400078e0011 */
[----:B------:R-:W-:Y:S02]  /*08a0*/  IMAD.MOV R5, RZ, RZ, -R3 ;  /* 0x000000ffff057224 */ /* 0x000fe400078e0a03 */
[----:B------:R-:W-:-:S04]  /*08b0*/  IMAD.HI.U32 R3, R9, R8, RZ ;  /* 0x0000000809037227 */ /* 0x000fc800078e00ff */
[----:B------:R-:W-:Y:S02]  /*08c0*/  IMAD R5, R3, R5, R8 ;  /* 0x0000000503057224 */ /* 0x000fe400078e0208 */
[----:B------:R-:W-:Y:S01]  /*08d0*/  VIADD R8, R12, 0xffffffe ;  /* 0x0ffffffe0c087836 */ /* 0x000fe20000000000 */
[----:B-1----:R-:W-:Y:S02]  /*08e0*/  IABS R12, R152 ;  /* 0x00000098000c7213 */ /* 0x002fe40000000000 */
[----:B------:R-:W-:Y:S01]  /*08f0*/  ISETP.GT.U32.AND P1, PT, R16, R5, PT ;  /* 0x000000051000720c */ /* 0x000fe20003f24070 */
[----:B------:R1:W2:Y:S02]  /*0900*/  F2I.FTZ.U32.TRUNC.NTZ R9, R8 ;  /* 0x0000000800097305 */ /* 0x0002a4000021f000 */
[----:B-1----:R-:W-:-:S10]  /*0910*/  IMAD.MOV.U32 R8, RZ, RZ, RZ ;  /* 0x000000ffff087224 */ /* 0x002fd400078e00ff */
[----:B------:R-:W-:Y:S02]  /*0920*/  @!P1 IMAD.IADD R5, R5, 0x1, -R16 ;  /* 0x0000000105059824 */ /* 0x000fe400078e0a10 */
[----:B------:R-:W-:Y:S01]  /*0930*/  @!P1 VIADD R3, R3, 0x1 ;  /* 0x0000000103039836 */ /* 0x000fe20000000000 */
[----:B------:R-:W-:Y:S02]  /*0940*/  ISETP.NE.AND P1, PT, R7, RZ, PT ;  /* 0x000000ff0700720c */ /* 0x000fe40003f25270 */
[----:B------:R-:W-:Y:S02]  /*0950*/  ISETP.GE.U32.AND P0, PT, R5, R16, PT ;  /* 0x000000100500720c */ /* 0x000fe40003f06070 */
[----:B------:R-:W-:-:S04]  /*0960*/  LOP3.LUT R5, R14, R7, RZ, 0x3c, !PT ;  /* 0x000000070e057212 */ /* 0x000fc800078e3cff */
[----:B------:R-:W-:-:S07]  /*0970*/  ISETP.GE.AND P2, PT, R5, RZ, PT ;  /* 0x000000ff0500720c */ /* 0x000fce0003f46270 */
[----:B------:R-:W-:-:S04]  /*0980*/  @P0 VIADD R3, R3, 0x1 ;  /* 0x0000000103030836 */ /* 0x000fc80000000000 */
[----:B------:R-:W-:Y:S02]  /*0990*/  IMAD.MOV.U32 R16, RZ, RZ, R3 ;  /* 0x000000ffff107224 */ /* 0x000fe400078e0003 */
[----:B--2---:R-:W-:Y:S02]  /*09a0*/  IMAD.MOV R3, RZ, RZ, -R9 ;  /* 0x000000ffff037224 */ /* 0x004fe400078e0a09 */
[----:B------:R-:W-:Y:S01]  /*09b0*/  @!P2 IMAD.MOV R16, RZ, RZ, -R16 ;  /* 0x000000ffff10a224 */ /* 0x000fe200078e0a10 */
[----:B------:R-:W-:Y:S01]  /*09c0*/  @!P1 LOP3.LUT R16, RZ, R7, RZ, 0x33, !PT ;  /* 0x00000007ff109212 */ /* 0x000fe200078e33ff */
[----:B------:R-:W-:-:S03]  /*09d0*/  IMAD R3, R3, R18, RZ ;  /* 0x0000001203037224 */ /* 0x000fc600078e02ff */
[----:B------:R-:W-:Y:S01]  /*09e0*/  IABS R5, R16 ;  /* 0x0000001000057213 */ /* 0x000fe20000000000 */
[----:B------:R-:W-:-:S04]  /*09f0*/  IMAD.HI.U32 R8, R9, R3, R8 ;  /* 0x0000000309087227 */ /* 0x000fc800078e0008 */
[----:B------:R-:W-:Y:S02]  /*0a00*/  IMAD.MOV.U32 R3, RZ, RZ, R5 ;  /* 0x000000ffff037224 */ /* 0x000fe400078e0005 */
[----:B------:R-:W1:Y:S02]  /*0a10*/  I2F.RP R5, R12 ;  /* 0x0000000c00057306 */ /* 0x000e640000209400 */
[----:B------:R-:W-:-:S04]  /*0a20*/  IMAD.HI.U32 R8, R8, R3, RZ ;  /* 0x0000000308087227 */ /* 0x000fc800078e00ff */
[----:B------:R-:W-:-:S04]  /*0a30*/  IMAD.MOV R9, RZ, RZ, -R8 ;  /* 0x000000ffff097224 */ /* 0x000fc800078e0a08 */
[C---:B------:R-:W-:Y:S01]  /*0a40*/  IMAD R3, R18.reuse, R9, R3 ;  /* 0x0000000912037224 */ /* 0x040fe200078e0203 */
[----:B-1----:R-:W1:Y:S04]  /*0a50*/  MUFU.RCP R5, R5 ;  /* 0x0000000500057308 */ /* 0x002e680000001000 */
[----:B------:R-:W-:-:S13]  /*0a60*/  ISETP.GT.U32.AND P1, PT, R18, R3, PT ;  /* 0x000000031200720c */ /* 0x000fda0003f24070 */
[----:B------:R-:W-:Y:S02]  /*0a70*/  @!P1 IMAD.IADD R3, R3, 0x1, -R18 ;  /* 0x0000000103039824 */ /* 0x000fe400078e0a12 */
[----:B------:R-:W-:Y:S01]  /*0a80*/  @!P1 VIADD R8, R8, 0x1 ;  /* 0x0000000108089836 */ /* 0x000fe20000000000 */
[----:B------:R-:W-:Y:S01]  /*0a90*/  ISETP.NE.AND P1, PT, R15, RZ, PT ;  /* 0x000000ff0f00720c */ /* 0x000fe20003f25270 */
[----:B-1----:R-:W-:Y:S01]  /*0aa0*/  VIADD R9, R5, 0xffffffe ;  /* 0x0ffffffe05097836 */ /* 0x002fe20000000000 */
[----:B------:R-:W-:Y:S02]  /*0ab0*/  ISETP.GE.U32.AND P0, PT, R3, R18, PT ;  /* 0x000000120300720c */ /* 0x000fe40003f06070 */
[----:B------:R-:W-:Y:S01]  /*0ac0*/  LOP3.LUT R3, R16, R15, RZ, 0x3c, !PT ;  /* 0x0000000f10037212 */ /* 0x000fe200078e3cff */
[----:B------:R-:W1:Y:S02]  /*0ad0*/  LDC R18, c[0x0][0x294] ;  /* 0x0000a500ff127b82 */ /* 0x000e640000000800 */
[----:B------:R-:W2:Y:S01]  /*0ae0*/  F2I.FTZ.U32.TRUNC.NTZ R9, R9 ;  /* 0x0000000900097305 */ /* 0x000ea2000021f000 */
[----:B------:R-:W-:-:S07]  /*0af0*/  ISETP.GE.AND P2, PT, R3, RZ, PT ;  /* 0x000000ff0300720c */ /* 0x000fce0003f46270 */
[----:B------:R-:W-:-:S04]  /*0b00*/  @P0 VIADD R8, R8, 0x1 ;  /* 0x0000000108080836 */ /* 0x000fc80000000000 */
[----:B------:R-:W-:Y:S02]  /*0b10*/  IMAD.MOV.U32 R19, RZ, RZ, R8 ;  /* 0x000000ffff137224 */ /* 0x000fe400078e0008 */
[----:B------:R-:W-:Y:S02]  /*0b20*/  IMAD.MOV.U32 R8, RZ, RZ, RZ ;  /* 0x000000ffff087224 */ /* 0x000fe400078e00ff */
[----:B--2---:R-:W-:Y:S02]  /*0b30*/  IMAD.MOV R3, RZ, RZ, -R9 ;  /* 0x000000ffff037224 */ /* 0x004fe400078e0a09 */
[----:B------:R-:W-:Y:S01]  /*0b40*/  @!P2 IMAD.MOV R19, RZ, RZ, -R19 ;  /* 0x000000ffff13a224 */ /* 0x000fe200078e0a13 */
[----:B------:R-:W-:Y:S01]  /*0b50*/  @!P1 LOP3.LUT R19, RZ, R15, RZ, 0x33, !PT ;  /* 0x0000000fff139212 */ /* 0x000fe200078e33ff */
[----:B------:R-:W-:-:S03]  /*0b60*/  IMAD R3, R3, R12, RZ ;  /* 0x0000000c03037224 */ /* 0x000fc600078e02ff */
[----:B------:R-:W-:Y:S01]  /*0b70*/  IABS R5, R19 ;  /* 0x0000001300057213 */ /* 0x000fe20000000000 */
[----:B------:R-:W-:-:S04]  /*0b80*/  IMAD.HI.U32 R8, R9, R3, R8 ;  /* 0x0000000309087227 */ /* 0x000fc800078e0008 */
[----:B------:R-:W-:Y:S02]  /*0b90*/  IMAD.MOV R9, RZ, RZ, -R16 ;  /* 0x000000ffff097224 */ /* 0x000fe400078e0a10 */
[----:B------:R-:W-:-:S04]  /*0ba0*/  IMAD.HI.U32 R3, R8, R5, RZ ;  /* 0x0000000508037227 */ /* 0x000fc800078e00ff */
[----:B------:R-:W-:Y:S02]  /*0bb0*/  IMAD.MOV R8, RZ, RZ, -R3 ;  /* 0x000000ffff087224 */ /* 0x000fe400078e0a03 */
[----:B------:R-:W-:Y:S02]  /*0bc0*/  IMAD R7, R7, R9, R14 ;  /* 0x0000000907077224 */ /* 0x000fe400078e020e */
[----:B------:R-:W-:-:S05]  /*0bd0*/  IMAD R5, R12, R8, R5 ;  /* 0x000000080c057224 */ /* 0x000fca00078e0205 */
[----:B------:R-:W-:-:S13]  /*0be0*/  ISETP.GT.U32.AND P1, PT, R12, R5, PT ;  /* 0x000000050c00720c */ /* 0x000fda0003f24070 */
[----:B------:R-:W-:Y:S02]  /*0bf0*/  @!P1 IMAD.IADD R5, R5, 0x1, -R12 ;  /* 0x0000000105059824 */ /* 0x000fe400078e0a0c */
[----:B------:R-:W-:Y:S01]  /*0c00*/  @!P1 VIADD R3, R3, 0x1 ;  /* 0x0000000103039836 */ /* 0x000fe20000000000 */
[----:B------:R-:W-:Y:S02]  /*0c10*/  ISETP.NE.AND P1, PT, R152, RZ, PT ;  /* 0x000000ff9800720c */ /* 0x000fe40003f25270 */
[----:B------:R-:W-:Y:S01]  /*0c20*/  ISETP.GE.U32.AND P0, PT, R5, R12, PT ;  /* 0x0000000c0500720c */ /* 0x000fe20003f06070 */
[----:B------:R-:W-:Y:S01]  /*0c30*/  IMAD.MOV R12, RZ, RZ, -R19 ;  /* 0x000000ffff0c7224 */ /* 0x000fe200078e0a13 */
[----:B------:R-:W-:-:S04]  /*0c40*/  LOP3.LUT R5, R19, R152, RZ, 0x3c, !PT ;  /* 0x0000009813057212 */ /* 0x000fc800078e3cff */
[----:B------:R-:W-:Y:S01]  /*0c50*/  ISETP.GE.AND P2, PT, R5, RZ, PT ;  /* 0x000000ff0500720c */ /* 0x000fe20003f46270 */
[----:B-1----:R-:W-:-:S05]  /*0c60*/  VIADD R5, R18, 0x1f ;  /* 0x0000001f12057836 */ /* 0x002fca0000000000 */
[----:B------:R-:W-:Y:S01]  /*0c70*/  SHF.R.S32.HI R8, RZ, 0x1f, R5 ;  /* 0x0000001fff087819 */ /* 0x000fe20000011405 */
[----:B------:R-:W-:Y:S01]  /*0c80*/  @P0 VIADD R3, R3, 0x1 ;  /* 0x0000000103030836 */ /* 0x000fe20000000000 */
[----:B------:R-:W-:Y:S02]  /*0c90*/  ISETP.NE.AND P0, PT, R11, RZ, PT ;  /* 0x000000ff0b00720c */ /* 0x000fe40003f05270 */
[----:B------:R-:W-:Y:S01]  /*0ca0*/  LEA.HI R8, R8, R5, RZ, 0x5 ;  /* 0x0000000508087211 */ /* 0x000fe200078f28ff */
[----:B------:R-:W-:Y:S02]  /*0cb0*/  IMAD R5, R15, R12, R16 ;  /* 0x0000000c0f057224 */ /* 0x000fe400078e0210 */
[----:B------:R-:W-:Y:S01]  /*0cc0*/  @!P2 IMAD.MOV R3, RZ, RZ, -R3 ;  /* 0x000000ffff03a224 */ /* 0x000fe200078e0a03 */
[----:B------:R-:W-:Y:S02]  /*0cd0*/  @!P1 LOP3.LUT R3, RZ, R152, RZ, 0x33, !PT ;  /* 0x00000098ff039212 */ /* 0x000fe400078e33ff */
[----:B------:R-:W-:-:S03]  /*0ce0*/  SHF.R.S32.HI R8, RZ, 0x5, R8 ;  /* 0x00000005ff087819 */ /* 0x000fc60000011408 */
[----:B------:R-:W-:-:S04]  /*0cf0*/  IMAD.MOV R17, RZ, RZ, -R3 ;  /* 0x000000ffff117224 */ /* 0x000fc800078e0a03 */
[----:B------:R-:W-:Y:S01]  /*0d00*/  IMAD R152, R152, R17, R19 ;  /* 0x0000001198987224 */ /* 0x000fe200078e0213 */
[----:B------:R-:W-:Y:S06]  /*0d10*/  @!P0 BRA `(.L_x_10) ;  /* 0x000000bc001c8947 */ /* 0x000fec0003800000 */
[----:B------:R-:W-:-:S13]  /*0d20*/  ISETP.NE.AND P0, PT, R11, 0x1, PT ;  /* 0x000000010b00780c */ /* 0x000fda0003f05270 */
[----:B------:R-:W-:Y:S05]  /*0d30*/  @P0 EXIT ;  /* 0x000000000000094d */ /* 0x000fea0003800000 */
[----:B------:R-:W-:Y:S01]  /*0d40*/  ISETP.GE.AND P0, PT, R18, 0x1, PT ;  /* 0x000000011200780c */ /* 0x000fe20003f06270 */
[----:B------:R-:W-:Y:S01]  /*0d50*/  UMOV UR4, URZ ;  /* 0x0000003f00047c82 */ /* 0x000fe20008000000 */
[----:B------:R-:W-:Y:S02]  /*0d60*/  CS2R R54, SRZ ;  /* 0x0000000000367805 */ /* 0x000fe4000001ff00 */
[----:B------:R-:W-:Y:S02]  /*0d70*/  CS2R R120, SRZ ;  /* 0x0000000000787805 */ /* 0x000fe4000001ff00 */
[----:B------:R-:W-:Y:S02]  /*0d80*/  CS2R R122, SRZ ;  /* 0x00000000007a7805 */ /* 0x000fe4000001ff00 */
[----:B------:R-:W-:Y:S02]  /*0d90*/  CS2R R124, SRZ ;  /* 0x00000000007c7805 */ /* 0x000fe4000001ff00 */
[----:B------:R-:W-:-:S02]  /*0da0*/  CS2R R126, SRZ ;  /* 0x00000000007e7805 */ /* 0x000fc4000001ff00 */
[----:B------:R-:W-:Y:S02]  /*0db0*/  CS2R R128, SRZ ;  /* 0x0000000000807805 */ /* 0x000fe4000001ff00 */
        /* <DEDUP_REMOVED lines=57> */
[----:B------:R-:W-:Y:S01]  /*1150*/  CS2R R52, SRZ ;  /* 0x0000000000347805 */ /* 0x000fe2000001ff00 */
[----:B------:R-:W-:Y:S06]  /*1160*/  @!P0 BRA `(.L_x_11) ;  /* 0x0000000000d88947 */ /* 0x000fec0003800000 */
[----:B------:R-:W-:-:S04]  /*1170*/  LOP3.LUT R9, R6, 0x1, RZ, 0xfc, !PT ;  /* 0x0000000106097812 */ /* 0x000fc800078efcff */
[----:B------:R-:W-:-:S13]  /*1180*/  ISETP.NE.AND P1, PT, R9, 0x3, PT ;  /* 0x000000030900780c */ /* 0x000fda0003f25270 */
[----:B------:R-:W-:Y:S05]  /*1190*/  @!P1 BRA `(.L_x_12) ;  /* 0x0000000000049947 */ /* 0x000fea0003800000 */
[----:B------:R-:W-:Y:S01]  /*11a0*/  BPT.TRAP 0x1 ;  /* 0x000000040000795c */ /* 0x000fe20000300000 */
.L_x_12:
[----:B------:R-:W1:Y:S01]  /*11b0*/  S2UR UR5, SR_CgaCtaId ;  /* 0x00000000000579c3 */ /* 0x000e620000008800 */
[----:B------:R-:W-:Y:S01]  /*11c0*/  SHF.L.U32 R9, RZ, 0x1f, RZ ;  /* 0x0000001fff097819 */ /* 0x000fe200000006ff */
[----:B------:R-:W-:Y:S02]  /*11d0*/  UMOV UR4, 0x400 ;  /* 0x0000040000047882 */ /* 0x000fe40000000000 */
[----:B-1----:R-:W-:-:S12]  /*11e0*/  ULEA UR4, UR5, UR4, 0x18 ;  /* 0x0000000405047291 */ /* 0x002fd8000f8ec03f */
.L_x_13:
[----:B-1----:R-:W-:-:S04]  /*11f0*/  IMAD.U32 R10, RZ, RZ, UR4 ;  /* 0x00000004ff0a7e24 */ /* 0x002fc8000f8e00ff */
[----:B------:R1:W2:Y:S03]  /*1200*/  SYNCS.PHASECHK.TRANS64.TRYWAIT P1, [R10+URZ+0x37000], R9 ;  /* 0x037000090a0075a7 */ /* 0x0002a6000802017f */
[----:B--2---:R-:W-:Y:S05]  /*1210*/  @!P1 NANOSLEEP.SYNCS 0x989680 ;  /* 0x009896800000995d */ /* 0x004fea0003900000 */
[----:B------:R-:W2:Y:S02]  /*1220*/  @!P1 SYNCS.PHASECHK.TRANS64 P1, [R10+URZ+0x37000], R9 ;  /* 0x037000090a0095a7 */ /* 0x000ea4000802007f */
[----:B--2---:R-:W-:Y:S05]  /*1230*/  @!P1 BRA `(.L_x_13) ;  /* 0xfffffffc00ec9947 */ /* 0x004fea000383ffff */
[----:B------:R-:W-:Y:S01]  /*1240*/  UIADD3 UR5, UR4, 0x2c000, URZ ;  /* 0x0002c00004057890 */ /* 0x000fe2000fffe03f */
[----:B------:R-:W-:Y:S01]  /*1250*/  WARPGROUP.ARRIVE ;  /* 0x00000000000079c5 */ /* 0x000fe20000000000 */
[----:B------:R-:W-:Y:S02]  /*1260*/  USHF.R.U32.HI UR4, URZ, 0x4, UR4 ;  /* 0x000000043f047899 */ /* 0x000fe40008011604 */
[----:B------:R-:W-:Y:S02]  /*1270*/  USHF.R.U32.HI UR5, URZ, 0x4, UR5 ;  /* 0x000000043f057899 */ /* 0x000fe40008011605 */
[----:B------:R-:W-:Y:S02]  /*1280*/  ULOP3.LUT UR8, UR4, 0x3fff, URZ, 0xc0, !UPT ;  /* 0x00003fff04087892 */ /* 0x000fe4000f8ec03f */
[----:B------:R-:W-:Y:S02]  /*1290*/  ULOP3.LUT UR9, UR5, 0x3fff, URZ, 0xc0, !UPT ;  /* 0x00003fff05097892 */ /* 0x000fe4000f8ec03f */
[----:B------:R-:W-:-:S02]  /*12a0*/  UIADD3 UR10, UR8, 0x100, URZ ;  /* 0x00000100080a7890 */ /* 0x000fc4000fffe03f */
[----:B------:R-:W-:Y:S02]  /*12b0*/  UIADD3 UR11, UR8, 0x200, URZ ;  /* 0x00000200080b7890 */ /* 0x000fe4000fffe03f */
[----:B------:R-:W-:Y:S01]  /*12c0*/  UMOV UR4, UR8 ;  /* 0x0000000800047c82 */ /* 0x000fe20008000000 */
[----:B------:R-:W-:Y:S01]  /*12d0*/  UMOV UR5, 0x40000040 ;  /* 0x4000004000057882 */ /* 0x000fe20000000000 */
[----:B------:R-:W-:Y:S01]  /*12e0*/  UMOV UR6, UR9 ;  /* 0x0000000900067c82 */ /* 0x000fe20008000000 */
[----:B------:R-:W-:Y:S01]  /*12f0*/  UMOV UR7, 0x40000040 ;  /* 0x4000004000077882 */ /* 0x000fe20000000000 */
[----:B------:R-:W-:Y:S01]  /*1300*/  UIADD3 UR14, UR8, 0x300, URZ ;  /* 0x00000300080e7890 */ /* 0x000fe2000fffe03f */
[----:B------:R-:W-:Y:S01]  /*1310*/  HGMMA.64x64x16.F32.BF16 R120, gdesc[UR4].tnspA.tnspB, RZ, !UPT ;  /* 0x60e00000047879f0 */ /* 0x000fe2000c7018ff */
[----:B------:R-:W-:Y:S01]  /*1320*/  UMOV UR4, UR10 ;  /* 0x0000000a00047c82 */ /* 0x000fe20008000000 */
[----:B------:R-:W-:Y:S01]  /*1330*/  UMOV UR5, 0x40000040 ;  /* 0x4000004000057882 */ /* 0x000fe20000000000 */
[----:B------:R-:W-:Y:S01]  /*1340*/  UIADD3 UR10, UR8, 0x280, URZ ;  /* 0x00000280080a7890 */ /* 0x000fe2000fffe03f */
[----:B------:R-:W-:Y:S01]  /*1350*/  HGMMA.64x64x16.F32.BF16 R88, gdesc[UR4].tnspA.tnspB, RZ, !UPT ;  /* 0x60e00000045879f0 */ /* 0x000fe2000c7018ff */
[----:B------:R-:W-:Y:S01]  /*1360*/  UMOV UR4, UR11 ;  /* 0x0000000b00047c82 */ /* 0x000fe20008000000 */
[----:B------:R-:W-:-:S02]  /*1370*/  UMOV UR5, 0x40000040 ;  /* 0x4000004000057882 */ /* 0x000fc40000000000 */
[----:B------:R-:W-:Y:S01]  /*1380*/  HGMMA.64x64x16.F32.BF16 R56, gdesc[UR4].tnspA.tnspB, RZ, !UPT ;  /* 0x60e00000043879f0 */ /* 0x000fe2000c7018ff */
[----:B------:R-:W-:Y:S01]  /*1390*/  UMOV UR4, UR14 ;  /* 0x0000000e00047c82 */ /* 0x000fe20008000000 */
[----:B------:R-:W-:Y:S02]  /*13a0*/  UMOV UR5, 0x40000040 ;  /* 0x4000004000057882 */ /* 0x000fe40000000000 */
[----:B------:R-:W-:Y:S01]  /*13b0*/  HGMMA.64x64x16.F32.BF16 R24, gdesc[UR4].tnspA.tnspB, RZ, !UPT ;  /* 0x60e00000041879f0 */ /* 0x000fe2000c7018ff */
[----:B------:R-:W-:Y:S02]  /*13c0*/  UIADD3 UR4, UR8, 0x80, URZ ;  /* 0x0000008008047890 */ /* 0x000fe4000fffe03f */
[----:B------:R-:W-:Y:S02]  /*13d0*/  UIADD3 UR6, UR9, 0x80, URZ ;  /* 0x0000008009067890 */ /* 0x000fe4000fffe03f */
[----:B------:R-:W-:Y:S01]  /*13e0*/  UIADD3 UR9, UR8, 0x180, URZ ;  /* 0x0000018008097890 */ /* 0x000fe2000fffe03f */
[----:B------:R-:W-:Y:S01]  /*13f0*/  UMOV UR5, 0x40000040 ;  /* 0x4000004000057882 */ /* 0x000fe20000000000 */
[----:B------:R-:W-:Y:S01]  /*1400*/  UMOV UR7, 0x40000040 ;  /* 0x4000004000077882 */ /* 0x000fe20000000000 */
[----:B------:R-:W-:-:S04]  /*1410*/  UIADD3 UR8, UR8, 0x380, URZ ;  /* 0x0000038008087890 */ /* 0x000fc8000fffe03f */
[----:B------:R-:W-:Y:S01]  /*1420*/  HGMMA.64x64x16.F32.BF16 R120, gdesc[UR4].tnspA.tnspB, R120 ;  /* 0x60e00000047879f0 */ /* 0x000fe20008701878 */
[----:B------:R-:W-:Y:S01]  /*1430*/  UMOV UR4, UR9 ;  /* 0x0000000900047c82 */ /* 0x000fe20008000000 */
[----:B------:R-:W-:Y:S02]  /*1440*/  UMOV UR5, 0x40000040 ;  /* 0x4000004000057882 */ /* 0x000fe40000000000 */
[----:B------:R-:W-:Y:S01]  /*1450*/  HGMMA.64x64x16.F32.BF16 R88, gdesc[UR4].tnspA.tnspB, R88 ;  /* 0x60e00000045879f0 */ /* 0x000fe20008701858 */
[----:B------:R-:W-:Y:S01]  /*1460*/  UMOV UR4, UR10 ;  /* 0x0000000a00047c82 */ /* 0x000fe20008000000 */
[----:B------:R-:W-:Y:S02]  /*1470*/  UMOV UR5, 0x40000040 ;  /* 0x4000004000057882 */ /* 0x000fe40000000000 */
[----:B------:R-:W-:Y:S01]  /*1480*/  HGMMA.64x64x16.F32.BF16 R56, gdesc[UR4].tnspA.tnspB, R56 ;  /* 0x60e00000043879f0 */ /* 0x000fe20008701838 */
[----:B------:R-:W-:Y:S01]  /*1490*/  UMOV UR4, UR8 ;  /* 0x0000000800047c82 */ /* 0x000fe20008000000 */
[----:B------:R-:W-:-:S02]  /*14a0*/  UMOV UR5, 0x40000040 ;  /* 0x4000004000057882 */ /* 0x000fc40000000000 */
[----:B------:R-:W-:Y:S01]  /*14b0*/  HGMMA.64x64x16.F32.BF16 R24, gdesc[UR4].tnspA.tnspB, R24, gsb0 ;  /* 0x60e00000041879f0 */ /* 0x000fe20008001818 */
[----:B------:R-:W-:-:S05]  /*14c0*/  UMOV UR4, 0x1 ;  /* 0x0000000100047882 */ /* 0x000fca0000000000 */
.L_x_11:
[----:B-1----:R-:W-:-:S05]  /*14d0*/  VIMNMX R9, R8, 0x1, PT ;  /* 0x0000000108097848 */ /* 0x002fca0003fe0100 */
[----:B------:R-:W-:-:S05]  /*14e0*/  IMAD.IADD R10, R8, 0x1, -R9 ;  /* 0x00000001080a7824 */ /* 0x000fca00078e0a09 */
[----:B------:R-:W-:-:S13]  /*14f0*/  ISETP.GE.AND P1, PT, R10, 0x1, PT ;  /* 0x000000010a00780c */ /* 0x000fda0003f26270 */
[----:B------:R-:W-:Y:S05]  /*1500*/  @!P1 BRA `(.L_x_14) ;  /* 0x0000000400489947 */ /* 0x000fea0003800000 */
[----:B------:R-:W1:Y:S01]  /*1510*/  S2UR UR5, SR_CgaCtaId ;  /* 0x00000000000579c3 */ /* 0x000e620000008800 */
[----:B------:R-:W-:Y:S01]  /*1520*/  UMOV UR6, 0x400 ;  /* 0x0000040000067882 */ /* 0x000fe20000000000 */
[----:B------:R-:W-:Y:S01]  /*1530*/  LOP3.LUT R13, R6, 0x1, RZ, 0xfc, !PT ;  /* 0x00000001060d7812 */ /* 0x000fe200078efcff */
[----:B------:R-:W-:Y:S01]  /*1540*/  IMAD.MOV.U32 R11, RZ, RZ, RZ ;  /* 0x000000ffff0b7224 */ /* 0x000fe200078e00ff */
[----:B------:R-:W-:Y:S01]  /*1550*/  UISETP.NE.U32.AND UP0, UPT, UR4, URZ, UPT ;  /* 0x0000003f0400728c */ /* 0x000fe2000bf05070 */
[----:B------:R-:W-:Y:S01]  /*1560*/  IMAD.MOV.U32 R8, RZ, RZ, R10 ;  /* 0x000000ffff087224 */ /* 0x000fe200078e000a */
[----:B-1----:R-:W-:-:S04]  /*1570*/  ULEA UR6, UR5, UR6, 0x18 ;  /* 0x0000000605067291 */ /* 0x002fc8000f8ec03f */
[----:B------:R-:W-:Y:S02]  /*1580*/  UIADD3 UR5, UR6, 0x2c000, URZ ;  /* 0x0002c00006057890 */ /* 0x000fe4000fffe03f */
[----:B------:R-:W-:Y:S02]  /*1590*/  USHF.R.U32.HI UR7, URZ, 0x4, UR6 ;  /* 0x000000043f077899 */ /* 0x000fe40008011606 */
[----:B------:R-:W-:Y:S02]  /*15a0*/  USHF.R.U32.HI UR5, URZ, 0x4, UR5 ;  /* 0x000000043f057899 */ /* 0x000fe40008011605 */
[----:B------:R-:W-:Y:S02]  /*15b0*/  ULOP3.LUT UR19, UR7, 0x3fff, URZ, 0xc0, !UPT ;  /* 0x00003fff07137892 */ /* 0x000fe4000f8ec03f */
[----:B------:R-:W-:-:S03]  /*15c0*/  ULOP3.LUT UR18, UR5, 0x3fff, URZ, 0xc0, !UPT ;  /* 0x00003fff05127892 */ /* 0x000fc6000f8ec03f */
[----:B------:R-:W-:-:S09]  /*15d0*/  UMOV UR5, URZ ;  /* 0x0000003f00057c82 */ /* 0x000fd20008000000 */
.L_x_19:
[----:B------:R-:W-:-:S13]  /*15e0*/  ISETP.NE.AND P2, PT, R13, 0x3, PT ;  /* 0x000000030d00780c */ /* 0x000fda0003f45270 */
[----:B-1----:R-:W-:Y:S05]  /*15f0*/  @!P2 BRA `(.L_x_15) ;  /* 0x000000000004a947 */ /* 0x002fea0003800000 */
[----:B------:R-:W-:Y:S01]  /*1600*/  BPT.TRAP 0x1 ;  /* 0x000000040000795c */ /* 0x000fe20000300000 */
.L_x_15:
[----:B------:R-:W-:Y:S01]  /*1610*/  SHF.L.U32 R9, R11, 0x1f, RZ ;  /* 0x0000001f0b097819 */ /* 0x000fe200000006ff */
[----:B------:R-:W-:-:S12]  /*1620*/  ULEA UR7, UR4, UR6, 0x3 ;  /* 0x0000000604077291 */ /* 0x000fd8000f8e183f */
.L_x_16:
[----:B-1----:R-:W-:-:S04]  /*1630*/  IMAD.U32 R12, RZ, RZ, UR7 ;  /* 0x00000007ff0c7e24 */ /* 0x002fc8000f8e00ff */
[----:B------:R1:W2:Y:S03]  /*1640*/  SYNCS.PHASECHK.TRANS64.TRYWAIT P1, [R12+URZ+0x37000], R9 ;  /* 0x037000090c0075a7 */ /* 0x0002a6000802017f */
[----:B--2---:R-:W-:Y:S05]  /*1650*/  @!P1 NANOSLEEP.SYNCS 0x989680 ;  /* 0x009896800000995d */ /* 0x004fea0003900000 */
[----:B------:R-:W2:Y:S02]  /*1660*/  @!P1 SYNCS.PHASECHK.TRANS64 P1, [R12+URZ+0x37000], R9 ;  /* 0x037000090c0095a7 */ /* 0x000ea4000802007f */
[----:B--2---:R-:W-:Y:S05]  /*1670*/  @!P1 BRA `(.L_x_16) ;  /* 0xfffffffc00ec9947 */ /* 0x004fea000383ffff */
[----:B------:R-:W-:Y:S01]  /*1680*/  ULEA UR7, UR4, UR19, 0xa ;  /* 0x0000001304077291 */ /* 0x000fe2000f8e503f */
[----:B------:R-:W-:Y:S01]  /*1690*/  WARPGROUP.ARRIVE ;  /* 0x00000000000079c5 */ /* 0x000fe20000000000 */
[----:B------:R-:W-:Y:S02]  /*16a0*/  ULEA UR14, UR4, UR18, 0x8 ;  /* 0x00000012040e7291 */ /* 0x000fe4000f8e403f */
[----:B------:R-:W-:Y:S02]  /*16b0*/  UIADD3 UR15, UR7, 0x100, URZ ;  /* 0x00000100070f7890 */ /* 0x000fe4000fffe03f */
[----:B------:R-:W-:Y:S02]  /*16c0*/  UIADD3 UR16, UR7, 0x200, URZ ;  /* 0x0000020007107890 */ /* 0x000fe4000fffe03f */
[----:B------:R-:W-:Y:S01]  /*16d0*/  UMOV UR8, UR7 ;  /* 0x0000000700087c82 */ /* 0x000fe20008000000 */
[----:B------:R-:W-:Y:S01]  /*16e0*/  UMOV UR9, 0x40000040 ;  /* 0x4000004000097882 */ /* 0x000fe20000000000 */
[----:B------:R-:W-:Y:S01]  /*16f0*/  UMOV UR10, UR14 ;  /* 0x0000000e000a7c82 */ /* 0x000fe20008000000 */
[----:B------:R-:W-:Y:S01]  /*1700*/  UMOV UR11, 0x40000040 ;  /* 0x40000040000b7882 */ /* 0x000fe20000000000 */
[----:B------:R-:W-:Y:S01]  /*1710*/  UIADD3 UR17, UR7, 0x300, URZ ;  /* 0x0000030007117890 */ /* 0x000fe2000fffe03f */
[----:B------:R-:W-:Y:S01]  /*1720*/  HGMMA.64x64x16.F32.BF16 R120, gdesc[UR8].tnspA.tnspB, R120, UP0 ;  /* 0x60e00000087879f0 */ /* 0x000fe2000bf01878 */
[----:B------:R-:W-:Y:S01]  /*1730*/  UMOV UR8, UR15 ;  /* 0x0000000f00087c82 */ /* 0x000fe20008000000 */
[----:B------:R-:W-:Y:S01]  /*1740*/  UMOV UR9, 0x40000040 ;  /* 0x4000004000097882 */ /* 0x000fe20000000000 */
[----:B------:R-:W-:Y:S01]  /*1750*/  UIADD3 UR15, UR7, 0x280, URZ ;  /* 0x00000280070f7890 */ /* 0x000fe2000fffe03f */
[----:B------:R-:W-:Y:S01]  /*1760*/  HGMMA.64x64x16.F32.BF16 R88, gdesc[UR8].tnspA.tnspB, R88, UP0 ;  /* 0x60e00000085879f0 */ /* 0x000fe2000bf01858 */
[----:B------:R-:W-:Y:S01]  /*1770*/  UMOV UR8, UR16 ;  /* 0x0000001000087c82 */ /* 0x000fe20008000000 */
[----:B------:R-:W-:-:S02]  /*1780*/  UMOV UR9, 0x40000040 ;  /* 0x4000004000097882 */ /* 0x000fc40000000000 */
[----:B------:R-:W-:Y:S01]  /*1790*/  HGMMA.64x64x16.F32.BF16 R56, gdesc[UR8].tnspA.tnspB, R56, UP0 ;  /* 0x60e00000083879f0 */ /* 0x000fe2000bf01838 */
[----:B------:R-:W-:Y:S01]  /*17a0*/  UMOV UR8, UR17 ;  /* 0x0000001100087c82 */ /* 0x000fe20008000000 */
[----:B------:R-:W-:Y:S02]  /*17b0*/  UMOV UR9, 0x40000040 ;  /* 0x4000004000097882 */ /* 0x000fe40000000000 */
[----:B------:R-:W-:Y:S01]  /*17c0*/  HGMMA.64x64x16.F32.BF16 R24, gdesc[UR8].tnspA.tnspB, R24, UP0 ;  /* 0x60e00000081879f0 */ /* 0x000fe2000bf01818 */
        /* <DEDUP_REMOVED lines=15> */
[----:B------:R-:W-:Y:S03]  /*18c0*/  HGMMA.64x64x16.F32.BF16 R24, gdesc[UR8].tnspA.tnspB, R24, gsb0 ;  /* 0x60e00000081879f0 */ /* 0x000fe60008001818 */
[----:B------:R-:W-:Y:S02]  /*18d0*/  WARPGROUP.DEPBAR.LE gsb0, 0x1 ;  /* 0x00008000000079c5 */ /* 0x000fe40000010100 */
[----:B------:R-:W-:Y:S05]  /*18e0*/  @!P2 BRA `(.L_x_17) ;  /* 0x000000000004a947 */ /* 0x000fea0003800000 */
[----:B------:R-:W-:Y:S01]  /*18f0*/  BPT.TRAP 0x1 ;  /* 0x000000040000795c */ /* 0x000fe20000300000 */
.L_x_17:
[----:B------:R-:W-:Y:S01]  /*1900*/  ULEA UR7, UR5, UR6, 0x3 ;  /* 0x0000000605077291 */ /* 0x000fe2000f8e183f */
[----:B------:R-:W-:-:S03]  /*1910*/  ISETP.GT.U32.AND P1, PT, R6, 0x1, PT ;  /* 0x000000010600780c */ /* 0x000fc60003f24070 */
[----:B------:R-:W-:-:S04]  /*1920*/  UIADD3 UR7, UR7, 0x37058, URZ ;  /* 0x0003705807077890 */ /* 0x000fc8000fffe03f */
[----:B------:R-:W-:-:S09]  /*1930*/  UPRMT UR7, URZ, 0x654, UR7 ;  /* 0x000006543f077896 */ /* 0x000fd20008000007 */
[----:B------:R-:W-:Y:S01]  /*1940*/  SYNCS.ARRIVE.TRANS64.RED.A1T0 RZ, [UR7], RZ ;  /* 0x000000ffffff79a7 */ /* 0x000fe20008100407 */
[----:B------:R-:W-:Y:S05]  /*1950*/  @P1 BRA `(.L_x_18) ;  /* 0x0000000000041947 */ /* 0x000fea0003800000 */
[----:B------:R-:W-:Y:S01]  /*1960*/  BPT.TRAP 0x1 ;  /* 0x000000040000795c */ /* 0x000fe20000300000 */
.L_x_18:
[----:B------:R-:W-:Y:S01]  /*1970*/  UIADD3 UR4, UR4, 0x1, URZ ;  /* 0x0000000104047890 */ /* 0x000fe2000fffe03f */
[C---:B------:R-:W-:Y:S01]  /*1980*/  ISETP.GT.AND P1, PT, R8.reuse, 0x1, PT ;  /* 0x000000010800780c */ /* 0x040fe20003f24270 */
[----:B------:R-:W-:Y:S01]  /*1990*/  UIADD3 UR5, UR5, 0x1, URZ ;  /* 0x0000000105057890 */ /* 0x000fe2000fffe03f */
[----:B------:R-:W-:Y:S01]  /*19a0*/  VIADD R8, R8, 0xffffffff ;  /* 0xffffffff08087836 */ /* 0x000fe20000000000 */
[----:B------:R-:W-:Y:S02]  /*19b0*/  UISETP.NE.AND UP0, UPT, UR4, 0xb, UPT ;  /* 0x0000000b0400788c */ /* 0x000fe4000bf05270 */
[----:B------:R-:W-:Y:S02]  /*19c0*/  UISETP.NE.AND UP1, UPT, UR5, 0xb, UPT ;  /* 0x0000000b0500788c */ /* 0x000fe4000bf25270 */
[----:B------:R-:W-:Y:S02]  /*19d0*/  USEL UR7, URZ, 0x1, UP0 ;  /* 0x000000013f077887 */ /* 0x000fe40008000000 */
[----:B------:R-:W-:-:S02]  /*19e0*/  USEL UR4, UR4, URZ, UP0 ;  /* 0x0000003f04047287 */ /* 0x000fc40008000000 */
[----:B------:R-:W-:Y:S02]  /*19f0*/  USEL UR5, UR5, URZ, UP1 ;  /* 0x0000003f05057287 */ /* 0x000fe40008800000 */
[----:B------:R-:W-:Y:S01]  /*1a00*/  UPLOP3.LUT UP0, UPT, UPT, UPT, UPT, 0x80, 0x0 ;  /* 0x000000000000789c */ /* 0x000fe20003f0f070 */
[----:B------:R-:W-:Y:S01]  /*1a10*/  LOP3.LUT R11, R11, UR7, RZ, 0x3c, !PT ;  /* 0x000000070b0b7c12 */ /* 0x000fe2000f8e3cff */
[----:B------:R-:W-:Y:S09]  /*1a20*/  @P1 BRA `(.L_x_19) ;  /* 0xfffffff800ec1947 */ /* 0x000ff2000383ffff */
.L_x_14:
[----:B------:R-:W-:Y:S02]  /*1a30*/  WARPGROUP.DEPBAR.LE gsb0, 0x0 ;  /* 0x00008000000079c5 */ /* 0x000fe40000010000 */
[----:B------:R-:W-:Y:S05]  /*1a40*/  @!P0 BRA `(.L_x_20) ;  /* 0x0000000000448947 */ /* 0x000fea0003800000 */
[----:B------:R-:W-:-:S04]  /*1a50*/  LOP3.LUT R8, R6, 0x1, RZ, 0xfc, !PT ;  /* 0x0000000106087812 */ /* 0x000fc800078efcff */
[----:B------:R-:W-:-:S13]  /*1a60*/  ISETP.NE.AND P0, PT, R8, 0x3, PT ;  /* 0x000000030800780c */ /* 0x000fda0003f05270 */
[----:B------:R-:W-:Y:S05]  /*1a70*/  @!P0 BRA `(.L_x_21) ;  /* 0x0000000000048947 */ /* 0x000fea0003800000 */
[----:B------:R-:W-:Y:S01]  /*1a80*/  BPT.TRAP 0x1 ;  /* 0x000000040000795c */ /* 0x000fe20000300000 */
.L_x_21:
[----:B------:R-:W2:Y:S01]  /*1a90*/  S2R R11, SR_CgaCtaId ;  /* 0x00000000000b7919 */ /* 0x000ea20000008800 */
[----:B-1----:R-:W-:Y:S01]  /*1aa0*/  IMAD.WIDE.U32 R8, R10, -0x45d1745d, RZ ;  /* 0xba2e8ba30a087825 */ /* 0x002fe200078e00ff */
[----:B------:R-:W-:Y:S02]  /*1ab0*/  MOV R8, 0x400 ;  /* 0x0000040000087802 */ /* 0x000fe40000000f00 */
[----:B------:R-:W-:Y:S02]  /*1ac0*/  ISETP.GT.U32.AND P0, PT, R6, 0x1, PT ;  /* 0x000000010600780c */ /* 0x000fe40003f04070 */
[----:B------:R-:W-:-:S05]  /*1ad0*/  SHF.R.U32.HI R9, RZ, 0x3, R9 ;  /* 0x00000003ff097819 */ /* 0x000fca0000011609 */
[----:B------:R-:W-:Y:S01]  /*1ae0*/  IMAD R10, R9, -0xb, R10 ;  /* 0xfffffff5090a7824 */ /* 0x000fe200078e020a */
[----:B--2---:R-:W-:-:S05]  /*1af0*/  LEA R11, R11, R8, 0x18 ;  /* 0x000000080b0b7211 */ /* 0x004fca00078ec0ff */
[----:B------:R-:W-:-:S04]  /*1b00*/  IMAD R10, R10, 0x8, R11 ;  /* 0x000000080a0a7824 */ /* 0x000fc800078e020b */
[----:B------:R-:W-:-:S05]  /*1b10*/  VIADD R10, R10, 0x37058 ;  /* 0x000370580a0a7836 */ /* 0x000fca0000000000 */
[----:B------:R-:W-:-:S04]  /*1b20*/  PRMT R10, RZ, 0x654, R10 ;  /* 0x00000654ff0a7816 */ /* 0x000fc8000000000a */
[----:B------:R2:W-:Y:S01]  /*1b30*/  SYNCS.ARRIVE.TRANS64.RED.A1T0 RZ, [R10+URZ], RZ ;  /* 0x000000ff0aff79a7 */ /* 0x0005e2000810043f */
[----:B------:R-:W-:Y:S05]  /*1b40*/  @P0 BRA `(.L_x_20) ;  /* 0x0000000000040947 */ /* 0x000fea0003800000 */
[----:B------:R-:W-:Y:S01]  /*1b50*/  BPT.TRAP 0x1 ;  /* 0x000000040000795c */ /* 0x000fe20000300000 */
.L_x_20:
[----:B------:R-:W3:Y:S01]  /*1b60*/  S2R R17, SR_CTAID.X ;  /* 0x0000000000117919 */ /* 0x000ee20000002500 */
[----:B-1----:R-:W1:Y:S01]  /*1b70*/  LDC.64 R8, c[0x0][0x280] ;  /* 0x0000a000ff087b82 */ /* 0x002e620000000a00 */
[----:B------:R-:W-:-:S04]  /*1b80*/  SHF.R.S32.HI R11, RZ, 0x1f, R4 ;  /* 0x0000001fff0b7819 */ /* 0x000fc80000011404 */
[CC--:B------:R-:W-:Y:S02]  /*1b90*/  LEA.HI R6, R11.reuse, R4.reuse, RZ, 0x2 ;  /* 0x000000040b067211 */ /* 0x0c0fe400078f10ff */
[----:B------:R-:W-:Y:S01]  /*1ba0*/  LEA.HI R22, R11, R4, RZ, 0x5 ;  /* 0x000000040b167211 */ /* 0x000fe200078f28ff */
[----:B------:R-:W4:Y:S01]  /*1bb0*/  LDC.64 R14, c[0x0][0x658] ;  /* 0x00019600ff0e7b82 */ /* 0x000f220000000a00 */
[--C-:B--2---:R-:W-:Y:S02]  /*1bc0*/  SHF.R.S32.HI R10, RZ, 0x2, R6.reuse ;  /* 0x00000002ff0a7819 */ /* 0x104fe40000011406 */
[----:B------:R-:W-:Y:S02]  /*1bd0*/  SHF.R.S32.HI R13, RZ, 0x1f, R6 ;  /* 0x0000001fff0d7819 */ /* 0x000fe40000011406 */
[----:B------:R-:W-:Y:S02]  /*1be0*/  SHF.R.S32.HI R22, RZ, 0x5, R22 ;  /* 0x00000005ff167819 */ /* 0x000fe40000011416 */
[----:B------:R-:W-:-:S04]  /*1bf0*/  LEA.HI R13, R13, R10, RZ, 0x3 ;  /* 0x0000000a0d0d7211 */ /* 0x000fc800078f18ff */
[----:B------:R-:W-:-:S05]  /*1c00*/  LOP3.LUT R13, R13, 0xfffffff8, RZ, 0xc0, !PT ;  /* 0xfffffff80d0d7812 */ /* 0x000fca00078ec0ff */
[----:B------:R-:W-:Y:S01]  /*1c10*/  IMAD.IADD R10, R10, 0x1, -R13 ;  /* 0x000000010a0a7824 */ /* 0x000fe200078e0a0d */
[----:B------:R-:W-:-:S04]  /*1c20*/  LOP3.LUT R13, R6, 0xfffffffc, RZ, 0xc0, !PT ;  /* 0xfffffffc060d7812 */ /* 0x000fc800078ec0ff */
[--C-:B------:R-:W-:Y:S01]  /*1c30*/  SHF.R.S32.HI R11, RZ, 0x1f, R10.reuse ;  /* 0x0000001fff0b7819 */ /* 0x100fe2000001140a */
[----:B------:R-:W-:Y:S02]  /*1c40*/  IMAD.IADD R16, R4, 0x1, -R13 ;  /* 0x0000000104107824 */ /* 0x000fe400078e0a0d */
[----:B---3--:R-:W-:Y:S02]  /*1c50*/  IMAD.SHL.U32 R19, R17, 0x100, RZ ;  /* 0x0000010011137824 */ /* 0x008fe400078e00ff */
[----:B------:R-:W-:-:S03]  /*1c60*/  IMAD.WIDE R164, R22, 0x10, R10 ;  /* 0x0000001016a47825 */ /* 0x000fc600078e020a */
[----:B-1----:R-:W-:Y:S01]  /*1c70*/  ISETP.GE.AND P0, PT, R19, R8, PT ;  /* 0x000000081300720c */ /* 0x002fe20003f06270 */
[----:B------:R-:W-:Y:S02]  /*1c80*/  IMAD.SHL.U32 R12, R16, 0x2, RZ ;  /* 0x00000002100c7824 */ /* 0x000fe400078e00ff */
[----:B------:R-:W-:-:S03]  /*1c90*/  IMAD.WIDE R164, R17, 0x100, R164 ;  /* 0x0000010011a47825 */ /* 0x000fc600078e02a4 */
[----:B------:R-:W-:-:S07]  /*1ca0*/  SHF.R.S32.HI R13, RZ, 0x1f, R12 ;  /* 0x0000001fff0d7819 */ /* 0x000fce000001140c */
[----:B----4-:R-:W-:Y:S05]  /*1cb0*/  @P0 EXIT ;  /* 0x000000000000094d */ /* 0x010fea0003800000 */
[----:B------:R-:W-:Y:S01]  /*1cc0*/  ULDC UR4, c[0x0][0x288] ;  /* 0x0000a20000047ab9 */ /* 0x000fe20000000800 */
[----:B------:R-:W-:Y:S01]  /*1cd0*/  IMAD.SHL.U32 R4, R7, 0x40, RZ ;  /* 0x0000004007047824 */ /* 0x000fe200078e00ff */
[----:B------:R-:W-:Y:S01]  /*1ce0*/  ISETP.GE.AND P0, PT, R5, UR4, PT ;  /* 0x0000000405007c0c */ /* 0x000fe2000bf06270 */
[-C--:B------:R-:W-:Y:S01]  /*1cf0*/  IMAD.WIDE.U32 R20, R164, R14.reuse, R12 ;  /* 0x0000000ea4147225 */ /* 0x080fe200078e000c */
[----:B------:R-:W-:Y:S01]  /*1d00*/  SHF.R.S32.HI R17, RZ, 0x1f, R5 ;  /* 0x0000001fff117819 */ /* 0x000fe20000011405 */
[----:B------:R-:W-:Y:S01]  /*1d10*/  ULDC.64 UR4, c[0x0][0x660] ;  /* 0x0001980000047ab9 */ /* 0x000fe20000000a00 */
[C---:B------:R-:W-:Y:S01]  /*1d20*/  ISETP.GE.OR P0, PT, R4.reuse, R9, P0 ;  /* 0x000000090400720c */ /* 0x040fe20000706670 */
[----:B------:R-:W-:Y:S01]  /*1d30*/  IMAD R7, R165, R14, RZ ;  /* 0x0000000ea5077224 */ /* 0x000fe200078e02ff */
[----:B------:R-:W-:Y:S01]  /*1d40*/  SHF.R.S32.HI R6, RZ, 0x1f, R4 ;  /* 0x0000001fff067819 */ /* 0x000fe20000011404 */
[----:B------:R-:W-:Y:S01]  /*1d50*/  IMAD R18, R17, UR4, RZ ;  /* 0x0000000411127c24 */ /* 0x000fe2000f8e02ff */
[----:B------:R-:W-:Y:S01]  /*1d60*/  IADD3 R20, P1, R4, R20, RZ ;  /* 0x0000001404147210 */ /* 0x000fe20007f3e0ff */
[----:B------:R-:W-:-:S05]  /*1d70*/  IMAD R7, R164, R15, R7 ;  /* 0x0000000fa4077224 */ /* 0x000fca00078e0207 */
[----:B------:R-:W-:-:S03]  /*1d80*/  IADD3.X R21, R6, R21, R7, P1, !PT ;  /* 0x0000001506157210 */ /* 0x000fc60000ffe407 */
[----:B------:R-:W-:Y:S05]  /*1d90*/  @P0 EXIT ;  /* 0x000000000000094d */ /* 0x000fea0003800000 */
[----:B------:R-:W-:Y:S01]  /*1da0*/  ULDC UR6, c[0x0][0x28c] ;  /* 0x0000a30000067ab9 */ /* 0x000fe20000000800 */
[C---:B------:R-:W-:Y:S01]  /*1db0*/  IMAD R7, R5.reuse, UR5, R18 ;  /* 0x0000000505077c24 */ /* 0x040fe2000f8e0212 */
[----:B------:R-:W-:Y:S01]  /*1dc0*/  ISETP.GE.AND P0, PT, R152, UR6, PT ;  /* 0x0000000698007c0c */ /* 0x000fe2000bf06270 */
[----:B------:R-:W-:Y:S01]  /*1dd0*/  ULDC UR6, c[0x0][0x290] ;  /* 0x0000a40000067ab9 */ /* 0x000fe20000000800 */
[----:B------:R-:W-:Y:S01]  /*1de0*/  SHF.R.S32.HI R18, RZ, 0x1f, R3 ;  /* 0x0000001fff127819 */ /* 0x000fe20000011403 */
[----:B------:R-:W-:Y:S01]  /*1df0*/  IMAD.WIDE.U32 R20, R5, UR4, R20 ;  /* 0x0000000405147c25 */ /* 0x000fe2000f8e0014 */
[----:B------:R-:W-:Y:S01]  /*1e00*/  ISETP.GE.OR P0, PT, R3, UR6, P0 ;  /* 0x0000000603007c0c */ /* 0x000fe20008706670 */
[----:B------:R-:W-:Y:S02]  /*1e10*/  ULDC.64 UR4, c[0x0][0x670] ;  /* 0x00019c0000047ab9 */ /* 0x000fe40000000a00 */
[----:B------:R-:W-:Y:S02]  /*1e20*/  IMAD.IADD R21, R21, 0x1, R7 ;  /* 0x0000000115157824 */ /* 0x000fe400078e0207 */
[----:B------:R-:W-:-:S02]  /*1e30*/  IMAD R154, R18, UR4, RZ ;  /* 0x00000004129a7c24 */ /* 0x000fc4000f8e02ff */
[----:B------:R-:W-:Y:S02]  /*1e40*/  IMAD R7, R22, -0x10, -R19 ;  /* 0xfffffff016077824 */ /* 0x000fe400078e0a13 */
[C---:B------:R-:W-:Y:S02]  /*1e50*/  IMAD R19, R3.reuse, UR5, R154 ;  /* 0x0000000503137c24 */ /* 0x040fe4000f8e029a */
[----:B------:R-:W-:Y:S02]  /*1e60*/  IMAD.WIDE.U32 R20, R3, UR4, R20 ;  /* 0x0000000403147c25 */ /* 0x000fe4000f8e0014 */
[----:B------:R-:W-:Y:S05]  /*1e70*/  @P0 EXIT ;  /* 0x000000000000094d */ /* 0x000fea0003800000 */
[----:B0----5:R-:W-:Y:S01]  /*1e80*/  FSETP.NEU.AND P1, PT, R2, RZ, PT ;  /* 0x000000ff0200720b */ /* 0x021fe20003f2d000 */
[----:B------:R-:W-:Y:S01]  /*1e90*/  IMAD R9, R16, -0x2, R9 ;  /* 0xfffffffe10097824 */ /* 0x000fe200078e0209 */
[----:B------:R-:W-:Y:S01]  /*1ea0*/  SHF.R.S32.HI R153, RZ, 0x1f, R152 ;  /* 0x0000001fff997819 */ /* 0x000fe20000011498 */
[----:B------:R-:W-:Y:S01]  /*1eb0*/  ULDC.64 UR4, c[0x0][0x668] ;  /* 0x00019a0000047ab9 */ /* 0x000fe20000000a00 */
[----:B------:R-:W-:Y:S01]  /*1ec0*/  IADD3 R7, R7, R8, -R10 ;  /* 0x0000000807077210 */ /* 0x000fe20007ffe80a */
[----:B------:R-:W-:Y:S01]  /*1ed0*/  IMAD.IADD R8, R9, 0x1, -R4 ;  /* 0x0000000109087824 */ /* 0x000fe200078e0a04 */
[----:B------:R-:W-:Y:S01]  /*1ee0*/  ULDC.64 UR6, c[0x0][0x640] ;  /* 0x0001900000067ab9 */ /* 0x000fe20000000a00 */
[----:B------:R-:W-:Y:S02]  /*1ef0*/  IMAD.IADD R21, R21, 0x1, R19 ;  /* 0x0000000115157824 */ /* 0x000fe400078e0213 */
[C---:B------:R-:W-:Y:S01]  /*1f00*/  IMAD R9, R153.reuse, UR4, RZ ;  /* 0x0000000499097c24 */ /* 0x040fe2000f8e02ff */
[----:B------:R-:W-:Y:S01]  /*1f10*/  ISETP.GT.AND P4, PT, R8, RZ, PT ;  /* 0x000000ff0800720c */ /* 0x000fe20003f84270 */
[----:B------:R-:W-:-:S02]  /*1f20*/  IMAD R153, R153, UR6, RZ ;  /* 0x0000000699997c24 */ /* 0x000fc4000f8e02ff */
[C---:B------:R-:W-:Y:S01]  /*1f30*/  IMAD R155, R152.reuse, UR5, R9 ;  /* 0x00000005989b7c24 */ /* 0x040fe2000f8e0209 */
[----:B------:R-:W-:Y:S01]  /*1f40*/  ISETP.GT.AND P0, PT, R7, RZ, P4 ;  /* 0x000000ff0700720c */ /* 0x000fe20002704270 */
[----:B------:R-:W-:Y:S01]  /*1f50*/  IMAD.WIDE.U32 R10, R152, UR4, R20 ;  /* 0x00000004980a7c25 */ /* 0x000fe2000f8e0014 */
[----:B------:R-:W-:-:S03]  /*1f60*/  SHF.L.U64.HI R9, R14, 0x3, R15 ;  /* 0x000000030e097819 */ /* 0x000fc6000001020f */
[----:B------:R-:W-:Y:S02]  /*1f70*/  IMAD R153, R152, UR7, R153 ;  /* 0x0000000798997c24 */ /* 0x000fe4000f8e0299 */
[----:B------:R-:W-:Y:S02]  /*1f80*/  IMAD.SHL.U32 R156, R14, 0x8, RZ ;  /* 0x000000080e9c7824 */ /* 0x000fe400078e00ff */
[----:B------:R-:W-:Y:S01]  /*1f90*/  IMAD.IADD R155, R11, 0x1, R155 ;  /* 0x000000010b9b7824 */ /* 0x000fe200078e029b */
[----:B------:R-:W-:Y:S06]  /*1fa0*/  @!P1 BRA `(.L_x_22) ;  /* 0x00000074007c9947 */ /* 0x000fec0003800000 */
[----:B------:R-:W-:Y:S01]  /*1fb0*/  IADD3 R16, P1, R4, R12, RZ ;  /* 0x0000000c04107210 */ /* 0x000fe20007f3e0ff */
[----:B------:R-:W-:Y:S01]  /*1fc0*/  ULDC.64 UR8, c[0x0][0x638] ;  /* 0x00018e0000087ab9 */ /* 0x000fe20000000a00 */
[----:B------:R-:W-:Y:S01]  /*1fd0*/  ULDC.64 UR10, c[0x0][0x648] ;  /* 0x00019200000a7ab9 */ /* 0x000fe20000000a00 */
[----:B------:R-:W-:Y:S01]  /*1fe0*/  IMAD R20, R17, UR8, RZ ;  /* 0x0000000811147c24 */ /* 0x000fe2000f8e02ff */
[----:B------:R-:W-:Y:S01]  /*1ff0*/  ULDC.64 UR4, c[0x0][0x630] ;  /* 0x00018c0000047ab9 */ /* 0x000fe20000000a00 */
[----:B------:R-:W-:Y:S01]  /*2000*/  IMAD.X R17, R6, 0x1, R13, P1 ;  /* 0x0000000106117824 */ /* 0x000fe200008e060d */
[----:B------:R-:W-:Y:S01]  /*2010*/  ULDC.64 UR14, c[0x0][0x628] ;  /* 0x00018a00000e7ab9 */ /* 0x000fe20000000a00 */
[C---:B------:R-:W-:Y:S02]  /*2020*/  IMAD R11, R5.reuse, UR9, R20 ;  /* 0x00000009050b7c24 */ /* 0x040fe4000f8e0214 */
[----:B------:R-:W-:-:S04]  /*2030*/  IMAD.WIDE.U32 R16, R5, UR8, R16 ;  /* 0x0000000805107c25 */ /* 0x000fc8000f8e0010 */
[----:B------:R-:W-:Y:S02]  /*2040*/  IMAD R18, R18, UR10, RZ ;  /* 0x0000000a12127c24 */ /* 0x000fe4000f8e02ff */
[----:B------:R-:W-:Y:S02]  /*2050*/  IMAD.IADD R17, R17, 0x1, R11 ;  /* 0x0000000111117824 */ /* 0x000fe400078e020b */
[C---:B------:R-:W-:Y:S02]  /*2060*/  IMAD R157, R3.reuse, UR11, R18 ;  /* 0x0000000b039d7c24 */ /* 0x040fe4000f8e0212 */
[----:B------:R-:W-:-:S04]  /*2070*/  IMAD.WIDE.U32 R16, R3, UR10, R16 ;  /* 0x0000000a03107c25 */ /* 0x000fc8000f8e0010 */
[----:B------:R-:W-:Y:S02]  /*2080*/  IMAD.IADD R17, R17, 0x1, R157 ;  /* 0x0000000111117824 */ /* 0x000fe400078e029d */
[----:B------:R-:W-:Y:S02]  /*2090*/  IMAD R21, R165, UR4, RZ ;  /* 0x00000004a5157c24 */ /* 0x000fe4000f8e02ff */
[----:B------:R-:W-:-:S04]  /*20a0*/  IMAD.WIDE.U32 R16, R152, UR6, R16 ;  /* 0x0000000698107c25 */ /* 0x000fc8000f8e0010 */
[----:B------:R-:W-:Y:S02]  /*20b0*/  IMAD.IADD R19, R153, 0x1, R17 ;  /* 0x0000000199137824 */ /* 0x000fe400078e0211 */
[----:B------:R-:W-:Y:S02]  /*20c0*/  IMAD.MOV.U32 R18, RZ, RZ, R16 ;  /* 0x000000ffff127224 */ /* 0x000fe400078e0010 */
[C---:B------:R-:W-:Y:S02]  /*20d0*/  IMAD R158, R164.reuse, UR5, R21 ;  /* 0x00000005a49e7c24 */ /* 0x040fe4000f8e0215 */
[----:B------:R-:W-:-:S04]  /*20e0*/  IMAD.WIDE.U32 R22, R164, UR4, R18 ;  /* 0x00000004a4167c25 */ /* 0x000fc8000f8e0012 */
[----:B------:R-:W-:Y:S01]  /*20f0*/  IMAD.IADD R21, R23, 0x1, R158 ;  /* 0x0000000117157824 */ /* 0x000fe200078e029e */
[----:B------:R-:W-:-:S04]  /*2100*/  LEA R20, P1, R22, UR14, 0x1 ;  /* 0x0000000e16147c11 */ /* 0x000fc8000f8208ff */
[----:B------:R-:W-:-:S05]  /*2110*/  LEA.HI.X R21, R22, UR15, R21, 0x1, P1 ;  /* 0x0000000f16157c11 */ /* 0x000fca00088f0c15 */
[----:B------:R-:W2:Y:S01]  /*2120*/  @P0 LDG.E.LTC128B.U16 R159, desc[UR12][R20.64] ;  /* 0x0000000c149f0981 */ /* 0x000ea2000c1e1520 */
[----:B------:R-:W-:Y:S01]  /*2130*/  IMAD.WIDE.U32 R22, R152, UR6, RZ ;  /* 0x0000000698167c25 */ /* 0x000fe2000f8e00ff */
[----:B------:R-:W-:Y:S01]  /*2140*/  ULDC.64 UR6, c[0x0][0x650] ;  /* 0x0001940000067ab9 */ /* 0x000fe20000000a00 */
[----:B------:R-:W-:Y:S01]  /*2150*/  ISETP.GT.AND P6, PT, R8, 0x1, PT ;  /* 0x000000010800780c */ /* 0x000fe20003fc4270 */
[----:B------:R-:W-:Y:S01]  /*2160*/  BSSY B0, `(.L_x_23) ;  /* 0x0000019000007945 */ /* 0x000fe20003800000 */
[----:B------:R-:W-:Y:S01]  /*2170*/  IMAD.IADD R153, R23, 0x1, R153 ;  /* 0x0000000117997824 */ /* 0x000fe200078e0299 */
[----:B------:R-:W-:Y:S01]  /*2180*/  LEA R154, P1, R10, UR6, 0x1 ;  /* 0x000000060a9a7c11 */ /* 0x000fe2000f8208ff */
[----:B------:R-:W-:-:S03]  /*2190*/  IMAD.MOV.U32 R152, RZ, RZ, R22 ;  /* 0x000000ffff987224 */ /* 0x000fc600078e0016 */
[----:B------:R-:W-:Y:S01]  /*21a0*/  LEA.HI.X R155, R10, UR7, R155, 0x1, P1 ;  /* 0x000000070a9b7c11 */ /* 0x000fe200088f0c9b */
[----:B------:R-:W-:Y:S01]  /*21b0*/  IMAD.WIDE.U32 R160, R164, UR4, R152 ;  /* 0x00000004a4a07c25 */ /* 0x000fe2000f8e0098 */
[----:B------:R-:W-:-:S03]  /*21c0*/  ISETP.GT.AND P1, PT, R7, RZ, P6 ;  /* 0x000000ff0700720c */ /* 0x000fc60003724270 */
[----:B------:R-:W-:Y:S02]  /*21d0*/  IMAD.IADD R161, R158, 0x1, R161 ;  /* 0x000000019ea17824 */ /* 0x000fe400078e02a1 */
[----:B------:R-:W-:-:S04]  /*21e0*/  IMAD.WIDE.U32 R160, R3, UR10, R160 ;  /* 0x0000000a03a07c25 */ /* 0x000fc8000f8e00a0 */
[----:B------:R-:W-:Y:S02]  /*21f0*/  IMAD.IADD R161, R157, 0x1, R161 ;  /* 0x000000019da17824 */ /* 0x000fe400078e02a1 */
[----:B------:R-:W-:-:S04]  /*2200*/  IMAD.WIDE.U32 R160, R5, UR8, R160 ;  /* 0x0000000805a07c25 */ /* 0x000fc8000f8e00a0 */
[----:B------:R-:W-:Y:S01]  /*2210*/  IMAD.IADD R161, R11, 0x1, R161 ;  /* 0x000000010ba17824 */ /* 0x000fe200078e02a1 */
[----:B------:R-:W-:-:S04]  /*2220*/  IADD3 R160, P2, P3, R4, R160, R12 ;  /* 0x000000a004a07210 */ /* 0x000fc80007b5e00c */
[----:B------:R-:W-:Y:S02]  /*2230*/  IADD3.X R161, R6, R161, R13, P2, P3 ;  /* 0x000000a106a17210 */ /* 0x000fe400017e640d */
[----:B------:R-:W-:-:S04]  /*2240*/  LEA R166, P2, R160, UR14, 0x1 ;  /* 0x0000000ea0a67c11 */ /* 0x000fc8000f8408ff */
[----:B------:R-:W-:Y:S01]  /*2250*/  LEA.HI.X R167, R160, UR15, R161, 0x1, P2 ;  /* 0x0000000fa0a77c11 */ /* 0x000fe200090f0ca1 */
[----:B--2---:R-:W-:-:S04]  /*2260*/  IMAD.U32 R163, R159, 0x10000, RZ ;  /* 0x000100009fa37824 */ /* 0x004fc800078e00ff */
[----:B------:R-:W-:-:S04]  /*2270*/  FMUL R163, R163, R2 ;  /* 0x00000002a3a37220 */ /* 0x000fc80000400000 */
[C---:B------:R-:W-:Y:S01]  /*2280*/  FFMA R162, R120.reuse, R0, R163 ;  /* 0x0000000078a27223 */ /* 0x040fe200000000a3 */
[----:B------:R-:W-:-:S04]  /*2290*/  LOP3.LUT R120, R120, 0xfffffffd, RZ, 0xc0, !PT ;  /* 0xfffffffd78787812 */ /* 0x000fc800078ec0ff */
[----:B------:R-:W-:Y:S02]  /*22a0*/  F2FP.BF16.F32.PACK_AB R162, RZ, R162 ;  /* 0x000000a2ffa2723e */ /* 0x000fe400000010ff */
[----:B------:R-:W-:-:S03]  /*22b0*/  @P6 LOP3.LUT R120, R120, 0x2, RZ, 0xfc, !PT ;  /* 0x0000000278786812 */ /* 0x000fc600078efcff */
[----:B------:R0:W-:Y:S01]  /*22c0*/  @P0 STG.E.U16 desc[UR12][R154.64], R162 ;  /* 0x000000a29a000986 */ /* 0x0001e2000c10150c */
[----:B------:R-:W-:Y:S05]  /*22d0*/  @!P1 BRA `(.L_x_24) ;  /* 0x0000000000049947 */ /* 0x000fea0003800000 */
[----:B------:R1:W5:Y:S02]  /*22e0*/  LDG.E.LTC128B.U16 R159, desc[UR12][R166.64+0x2] ;  /* 0x0000020ca69f7981 */ /* 0x000364000c1e1520 */
.L_x_24:
[----:B------:R-:W-:Y:S05]  /*22f0*/  BSYNC B0 ;  /* 0x0000000000007941 */ /* 0x000fea0003800000 */
.L_x_23:
[----:B------:R-:W-:Y:S01]  /*2300*/  USHF.L.U32 UR6, UR4, 0x3, URZ ;  /* 0x0000000304067899 */ /* 0x000fe2000800063f */
[----:B-----5:R-:W-:Y:S01]  /*2310*/  IMAD.U32 R17, R159, 0x10000, RZ ;  /* 0x000100009f117824 */ /* 0x020fe200078e00ff */
[----:B------:R-:W-:Y:S01]  /*2320*/  USHF.L.U64.HI UR7, UR4, 0x3, UR5 ;  /* 0x0000000304077899 */ /* 0x000fe20008010205 */
[----:B------:R-:W-:Y:S02]  /*2330*/  ISETP.GT.AND P0, PT, R7, 0x8, P4 ;  /* 0x000000080700780c */ /* 0x000fe40002704270 */
[----:B------:R-:W-:Y:S01]  /*2340*/  FMUL R10, R17, R2 ;  /* 0x00000002110a7220 */ /* 0x000fe20000400000 */
[----:B------:R-:W-:Y:S02]  /*2350*/  IMAD.U32 R160, RZ, RZ, UR6 ;  /* 0x00000006ffa07e24 */ /* 0x000fe4000f8e00ff */
[----:B------:R-:W-:Y:S02]  /*2360*/  IMAD.U32 R161, RZ, RZ, UR7 ;  /* 0x00000007ffa17e24 */ /* 0x000fe4000f8e00ff */
[----:B------:R-:W-:Y:S01]  /*2370*/  FFMA R10, R121, R0, R10 ;  /* 0x00000000790a7223 */ /* 0x000fe2000000000a */
[----:B------:R-:W-:-:S04]  /*2380*/  IMAD.WIDE.U32 R160, R164, UR4, R160 ;  /* 0x00000004a4a07c25 */ /* 0x000fc8000f8e00a0 */
[----:B------:R-:W-:Y:S01]  /*2390*/  F2FP.BF16.F32.PACK_AB R10, RZ, R10 ;  /* 0x0000000aff0a723e */ /* 0x000fe200000010ff */
[----:B------:R-:W-:Y:S01]  /*23a0*/  IMAD.IADD R23, R158, 0x1, R161 ;  /* 0x000000019e177824 */ /* 0x000fe200078e02a1 */
[----:B------:R-:W-:-:S05]  /*23b0*/  IADD3 R17, P2, R16, R160, RZ ;  /* 0x000000a010117210 */ /* 0x000fca0007f5e0ff */
[----:B------:R-:W-:Y:S01]  /*23c0*/  IMAD.X R18, R23, 0x1, R19, P2 ;  /* 0x0000000117127824 */ /* 0x000fe200010e0613 */
[----:B------:R-:W-:Y:S01]  /*23d0*/  LEA R16, P2, R17, UR14, 0x1 ;  /* 0x0000000e11107c11 */ /* 0x000fe2000f8408ff */
[----:B------:R-:W-:-:S03]  /*23e0*/  @P1 IMAD.MOV.U32 R19, RZ, RZ, R155 ;  /* 0x000000ffff131224 */ /* 0x000fc600078e009b */
[----:B------:R-:W-:Y:S01]  /*23f0*/  LEA.HI.X R17, R17, UR15, R18, 0x1, P2 ;  /* 0x0000000f11117c11 */ /* 0x000fe200090f0c12 */
[----:B------:R-:W-:-:S05]  /*2400*/  @P1 IMAD.MOV.U32 R18, RZ, RZ, R154 ;  /* 0x000000ffff121224 */ /* 0x000fca00078e009a */
[----:B------:R2:W-:Y:S04]  /*2410*/  @P1 STG.E.U16 desc[UR12][R18.64+0x2], R10 ;  /* 0x0000020a12001986 */ /* 0x0005e8000c10150c */
[----:B------:R-:W3:Y:S01]  /*2420*/  @P0 LDG.E.LTC128B.U16 R159, desc[UR12][R16.64] ;  /* 0x0000000c109f0981 */ /* 0x000ee2000c1e1520 */
[----:B------:R-:W-:Y:S01]  /*2430*/  IADD3 R22, P1, R22, R160, RZ ;  /* 0x000000a016167210 */ /* 0x000fe20007f3e0ff */
[----:B------:R-:W-:Y:S01]  /*2440*/  BSSY B0, `(.L_x_25) ;  /* 0x0000015000007945 */ /* 0x000fe20003800000 */
[----:B------:R-:W-:-:S03]  /*2450*/  SHF.L.U64.HI R9, R156, 0x1, R9 ;  /* 0x000000019c097819 */ /* 0x000fc60000010209 */
[----:B------:R-:W-:Y:S02]  /*2460*/  IMAD.X R23, R23, 0x1, R153, P1 ;  /* 0x0000000117177824 */ /* 0x000fe400008e0699 */
[----:B------:R-:W-:-:S04]  /*2470*/  IMAD.WIDE.U32 R22, R3, UR10, R22 ;  /* 0x0000000a03167c25 */ /* 0x000fc8000f8e0016 */
[----:B------:R-:W-:Y:S02]  /*2480*/  IMAD.IADD R23, R157, 0x1, R23 ;  /* 0x000000019d177824 */ /* 0x000fe400078e0217 */
[----:B------:R-:W-:-:S04]  /*2490*/  IMAD.WIDE.U32 R22, R5, UR8, R22 ;  /* 0x0000000805167c25 */ /* 0x000fc8000f8e0016 */
[----:B------:R-:W-:Y:S01]  /*24a0*/  IMAD.IADD R11, R11, 0x1, R23 ;  /* 0x000000010b0b7824 */ /* 0x000fe200078e0217 */
[----:B------:R-:W-:-:S04]  /*24b0*/  IADD3 R4, P1, P2, R4, R22, R12 ;  /* 0x0000001604047210 */ /* 0x000fc80007a3e00c */
[----:B------:R-:W-:Y:S02]  /*24c0*/  IADD3.X R13, R6, R11, R13, P1, P2 ;  /* 0x0000000b060d7210 */ /* 0x000fe40000fe440d */
[----:B------:R-:W-:Y:S02]  /*24d0*/  LEA R156, P2, R156, R154, 0x1 ;  /* 0x0000009a9c9c7211 */ /* 0x000fe400078408ff */
[----:B------:R-:W-:Y:S02]  /*24e0*/  ISETP.GT.AND P1, PT, R7, 0x8, P6 ;  /* 0x000000080700780c */ /* 0x000fe40003724270 */
[----:B--2---:R-:W-:Y:S01]  /*24f0*/  LEA R10, P3, R4, UR14, 0x1 ;  /* 0x0000000e040a7c11 */ /* 0x004fe2000f8608ff */
[----:B------:R-:W-:-:S03]  /*2500*/  IMAD.X R157, R9, 0x1, R155, P2 ;  /* 0x00000001099d7824 */ /* 0x000fc600010e069b */
[----:B------:R-:W-:Y:S01]  /*2510*/  LEA.HI.X R11, R4, UR15, R13, 0x1, P3 ;  /* 0x0000000f040b7c11 */ /* 0x000fe200098f0c0d */
[----:B---3--:R-:W-:-:S04]  /*2520*/  IMAD.U32 R3, R159, 0x10000, RZ ;  /* 0x000100009f037824 */ /* 0x008fc800078e00ff */
[----:B------:R-:W-:-:S04]  /*2530*/  FMUL R3, R3, R2 ;  /* 0x0000000203037220 */ /* 0x000fc80000400000 */
[----:B------:R-:W-:-:S05]  /*2540*/  FFMA R3, R122, R0, R3 ;  /* 0x000000007a037223 */ /* 0x000fca0000000003 */
[----:B------:R-:W-:-:S05]  /*2550*/  F2FP.BF16.F32.PACK_AB R3, RZ, R3 ;  /* 0x00000003ff03723e */ /* 0x000fca00000010ff */
[----:B------:R2:W-:Y:S01]  /*2560*/  @P0 STG.E.U16 desc[UR12][R156.64], R3 ;  /* 0x000000039c000986 */ /* 0x0005e2000c10150c */
[----:B------:R-:W-:Y:S05]  /*2570*/  @!P1 BRA `(.L_x_26) ;  /* 0x0000000000049947 */ /* 0x000fea0003800000 */
[----:B------:R3:W5:Y:S02]  /*2580*/  LDG.E.LTC128B.U16 R159, desc[UR12][R10.64+0x2] ;  /* 0x0000020c0a9f7981 */ /* 0x000764000c1e1520 */
.L_x_26:
[----:B------:R-:W-:Y:S05]  /*2590*/  BSYNC B0 ;  /* 0x0000000000007941 */ /* 0x000fea0003800000 */
.L_x_25:
[----:B--2--5:R-:W-:Y:S01]  /*25a0*/  IMAD.U32 R3, R159, 0x10000, RZ ;  /* 0x000100009f037824 */ /* 0x024fe200078e00ff */
[----:B------:R-:W-:Y:S01]  /*25b0*/  ISETP.GT.AND P3, PT, R8, 0x8, PT ;  /* 0x000000080800780c */ /* 0x000fe20003f64270 */
[----:B------:R-:W-:Y:S01]  /*25c0*/  @P1 IMAD.MOV.U32 R5, RZ, RZ, R157 ;  /* 0x000000ffff051224 */ /* 0x000fe200078e009d */
[----:B------:R-:W-:Y:S01]  /*25d0*/  LOP3.LUT R120, R120, 0xfffffffb, RZ, 0xc0, !PT ;  /* 0xfffffffb78787812 */ /* 0x000fe200078ec0ff */
[----:B------:R-:W-:Y:S01]  /*25e0*/  FMUL R4, R3, R2 ;  /* 0x0000000203047220 */ /* 0x000fe20000400000 */
[----:B------:R-:W-:Y:S01]  /*25f0*/  ISETP.GT.AND P0, PT, R7, RZ, P3 ;  /* 0x000000ff0700720c */ /* 0x000fe20001f04270 */
[----:B------:R-:W-:Y:S02]  /*2600*/  BSSY B0, `(.L_x_27) ;  /* 0x0000009000007945 */ /* 0x000fe40003800000 */
[----:B------:R-:W-:-:S05]  /*2610*/  FFMA R4, R123, R0, R4 ;  /* 0x000000007b047223 */ /* 0x000fca0000000004 */
[----:B------:R-:W-:Y:S02]  /*2620*/  F2FP.BF16.F32.PACK_AB R4, RZ, R4 ;  /* 0x00000004ff04723e */ /* 0x000fe400000010ff */
[----:B------:R-:W-:Y:S02]  /*2630*/  @P3 LOP3.LUT R120, R120, 0x4, RZ, 0xfc, !PT ;  /* 0x0000000478783812 */ /* 0x000fe400078efcff */
[----:B------:R-:W-:Y:S01]  /*2640*/  PRMT R3, R4, 0x7610, R3 ;  /* 0x0000761004037816 */ /* 0x000fe20000000003 */
[----:B------:R-:W-:-:S05]  /*2650*/  @P1 IMAD.MOV.U32 R4, RZ, RZ, R156 ;  /* 0x000000ffff041224 */ /* 0x000fca00078e009c */
[----:B------:R2:W-:Y:S01]  /*2660*/  @P1 STG.E.U16 desc[UR12][R4.64+0x2], R3 ;  /* 0x0000020304001986 */ /* 0x0005e2000c10150c */
[----:B------:R-:W-:Y:S05]  /*2670*/  @!P0 BRA `(.L_x_28) ;  /* 0x0000000000048947 */ /* 0x000fea0003800000 */
[----:B------:R4:W5:Y:S02]  /*2680*/  LDG.E.LTC128B.U16 R159, desc[UR12][R166.64+0x10] ;  /* 0x0000100ca69f7981 */ /* 0x000964000c1e1520 */
.L_x_28:
[----:B------:R-:W-:Y:S05]  /*2690*/  BSYNC B0 ;  /* 0x0000000000007941 */ /* 0x000fea0003800000 */
.L_x_27:
[----:B--2--5:R-:W-:Y:S01]  /*26a0*/  IMAD.U32 R3, R159, 0x10000, RZ ;  /* 0x000100009f037824 */ /* 0x024fe200078e00ff */
[----:B------:R-:W-:Y:S01]  /*26b0*/  ISETP.GT.AND P2, PT, R8, 0x9, PT ;  /* 0x000000090800780c */ /* 0x000fe20003f44270 */
[----:B------:R-:W-:Y:S01]  /*26c0*/  @P0 IMAD.MOV.U32 R4, RZ, RZ, R154 ;  /* 0x000000ffff040224 */ /* 0x000fe200078e009a */
[----:B------:R-:W-:Y:S01]  /*26d0*/  LOP3.LUT R120, R120, 0xfffffff7, RZ, 0xc0, !PT ;  /* 0xfffffff778787812 */ /* 0x000fe200078ec0ff */
[----:B------:R-:W-:Y:S01]  /*26e0*/  FMUL R3, R3, R2 ;  /* 0x0000000203037220 */ /* 0x000fe20000400000 */
[----:B------:R-:W-:Y:S01]  /*26f0*/  @P0 IMAD.MOV.U32 R5, RZ, RZ, R155 ;  /* 0x000000ffff050224 */ /* 0x000fe200078e009b */
[----:B------:R-:W-:Y:S01]  /*2700*/  ISETP.GT.AND P1, PT, R7, RZ, P2 ;  /* 0x000000ff0700720c */ /* 0x000fe20001724270 */
[----:B------:R-:W-:Y:S01]  /*2710*/  BSSY B0, `(.L_x_29) ;  /* 0x0000007000007945 */ /* 0x000fe20003800000 */
[----:B------:R-:W-:-:S05]  /*2720*/  FFMA R3, R124, R0, R3 ;  /* 0x000000007c037223 */ /* 0x000fca0000000003 */
[----:B------:R-:W-:Y:S02]  /*2730*/  F2FP.BF16.F32.PACK_AB R3, RZ, R3 ;  /* 0x00000003ff03723e */ /* 0x000fe400000010ff */
[----:B------:R-:W-:-:S03]  /*2740*/  @P2 LOP3.LUT R120, R120, 0x8, RZ, 0xfc, !PT ;  /* 0x0000000878782812 */ /* 0x000fc600078efcff */
[----:B------:R2:W-:Y:S01]  /*2750*/  @P0 STG.E.U16 desc[UR12][R4.64+0x10], R3 ;  /* 0x0000100304000986 */ /* 0x0005e2000c10150c */
[----:B------:R-:W-:Y:S05]  /*2760*/  @!P1 BRA `(.L_x_30) ;  /* 0x0000000000049947 */ /* 0x000fea0003800000 */
[----:B------:R0:W5:Y:S02]  /*2770*/  LDG.E.LTC128B.U16 R159, desc[UR12][R166.64+0x12] ;  /* 0x0000120ca69f7981 */ /* 0x000164000c1e1520 */
.L_x_30:
[----:B------:R-:W-:Y:S05]  /*2780*/  BSYNC B0 ;  /* 0x0000000000007941 */ /* 0x000fea0003800000 */
.L_x_29:
[----:B--2--5:R-:W-:Y:S01]  /*2790*/  IMAD.U32 R3, R159, 0x10000, RZ ;  /* 0x000100009f037824 */ /* 0x024fe200078e00ff */
[----:B------:R-:W-:Y:S01]  /*27a0*/  ISETP.GT.AND P0, PT, R7, 0x8, P3 ;  /* 0x000000080700780c */ /* 0x000fe20001f04270 */
[----:B------:R-:W-:Y:S01]  /*27b0*/  @P1 IMAD.MOV.U32 R5, RZ, RZ, R155 ;  /* 0x000000ffff051224 */ /* 0x000fe200078e009b */
[----:B------:R-:W-:Y:S01]  /*27c0*/  BSSY B0, `(.L_x_31) ;  /* 0x0000009000007945 */ /* 0x000fe20003800000 */
[----:B------:R-:W-:-:S04]  /*27d0*/  FMUL R4, R3, R2 ;  /* 0x0000000203047220 */ /* 0x000fc80000400000 */
[----:B------:R-:W-:-:S05]  /*27e0*/  FFMA R4, R125, R0, R4 ;  /* 0x000000007d047223 */ /* 0x000fca0000000004 */
[----:B------:R-:W-:-:S04]  /*27f0*/  F2FP.BF16.F32.PACK_AB R4, RZ, R4 ;  /* 0x00000004ff04723e */ /* 0x000fc800000010ff */
[----:B------:R-:W-:Y:S01]  /*2800*/  PRMT R3, R4, 0x7610, R3 ;  /* 0x0000761004037816 */ /* 0x000fe20000000003 */
[----:B------:R-:W-:-:S05]  /*2810*/  @P1 IMAD.MOV.U32 R4, RZ, RZ, R154 ;  /* 0x000000ffff041224 */ /* 0x000fca00078e009a */
[----:B------:R2:W-:Y:S01]  /*2820*/  @P1 STG.E.U16 desc[UR12][R4.64+0x12], R3 ;  /* 0x0000120304001986 */ /* 0x0005e2000c10150c */
[----:B------:R-:W-:Y:S05]  /*2830*/  @!P0 BRA `(.L_x_32) ;  /* 0x0000000000048947 */ /* 0x000fea0003800000 */
[----:B------:R0:W5:Y:S02]  /*2840*/  LDG.E.LTC128B.U16 R159, desc[UR12][R10.64+0x10] ;  /* 0x0000100c0a9f7981 */ /* 0x000164000c1e1520 */
.L_x_32:
[----:B------:R-:W-:Y:S05]  /*2850*/  BSYNC B0 ;  /* 0x0000000000007941 */ /* 0x000fea0003800000 */
.L_x_31:
[----:B--2--5:R-:W-:Y:S01]  /*2860*/  IMAD.U32 R3, R159, 0x10000, RZ ;  /* 0x000100009f037824 */ /* 0x024fe200078e00ff */
[----:B------:R-:W-:Y:S01]  /*2870*/  ISETP.GT.AND P1, PT, R7, 0x8, P2 ;  /* 0x000000080700780c */ /* 0x000fe20001724270 */
[----:B------:R-:W-:Y:S01]  /*2880*/  @P0 IMAD.MOV.U32 R4, RZ, RZ, R156 ;  /* 0x000000ffff040224 */ /* 0x000fe200078e009c */
[----:B------:R-:W-:Y:S01]  /*2890*/  BSSY B0, `(.L_x_33) ;  /* 0x0000008000007945 */ /* 0x000fe20003800000 */
[----:B------:R-:W-:Y:S01]  /*28a0*/  FMUL R3, R3, R2 ;  /* 0x0000000203037220 */ /* 0x000fe20000400000 */
[----:B------:R-:W-:-:S03]  /*28b0*/  @P0 IMAD.MOV.U32 R5, RZ, RZ, R157 ;  /* 0x000000ffff050224 */ /* 0x000fc600078e009d */
[----:B------:R-:W-:-:S05]  /*28c0*/  FFMA R3, R126, R0, R3 ;  /* 0x000000007e037223 */ /* 0x000fca0000000003 */
[----:B------:R-:W-:-:S05]  /*28d0*/  F2FP.BF16.F32.PACK_AB R3, RZ, R3 ;  /* 0x00000003ff03723e */ /* 0x000fca00000010ff */
[----:B------:R2:W-:Y:S01]  /*28e0*/  @P0 STG.E.U16 desc[UR12][R4.64+0x10], R3 ;  /* 0x0000100304000986 */ /* 0x0005e2000c10150c */
[----:B------:R-:W-:Y:S05]  /*28f0*/  @!P1 BRA `(.L_x_34) ;  /* 0x0000000000049947 */ /* 0x000fea0003800000 */
[----:B------:R0:W5:Y:S02]  /*2900*/  LDG.E.LTC128B.U16 R159, desc[UR12][R10.64+0x12] ;  /* 0x0000120c0a9f7981 */ /* 0x000164000c1e1520 */
.L_x_34:
[----:B------:R-:W-:Y:S05]  /*2910*/  BSYNC B0 ;  /* 0x0000000000007941 */ /* 0x000fea0003800000 */
.L_x_33:
        /* <DEDUP_REMOVED lines=15> */
.L_x_36:
[----:B------:R-:W-:Y:S05]  /*2a10*/  BSYNC B0 ;  /* 0x0000000000007941 */ /* 0x000fea0003800000 */
.L_x_35:
[----:B--2--5:R-:W-:Y:S01]  /*2a20*/  IMAD.U32 R3, R159, 0x10000, RZ ;  /* 0x000100009f037824 */ /* 0x024fe200078e00ff */
[----:B------:R-:W-:Y:S01]  /*2a30*/  ISETP.GT.AND P1, PT, R8, 0x11, PT ;  /* 0x000000110800780c */ /* 0x000fe20003f24270 */
[----:B------:R-:W-:Y:S01]  /*2a40*/  @P0 IMAD.MOV.U32 R4, RZ, RZ, R154 ;  /* 0x000000ffff040224 */ /* 0x000fe200078e009a */
[----:B------:R-:W-:Y:S01]  /*2a50*/  LOP3.LUT R120, R120, 0xffffffdf, RZ, 0xc0, !PT ;  /* 0xffffffdf78787812 */ /* 0x000fe200078ec0ff */
[----:B------:R-:W-:Y:S01]  /*2a60*/  FMUL R3, R3, R2 ;  /* 0x0000000203037220 */ /* 0x000fe20000400000 */
[----:B------:R-:W-:Y:S01]  /*2a70*/  @P0 IMAD.MOV.U32 R5, RZ, RZ, R155 ;  /* 0x000000ffff050224 */ /* 0x000fe200078e009b */
[----:B------:R-:W-:Y:S02]  /*2a80*/  BSSY B0, `(.L_x_37) ;  /* 0x0000008000007945 */ /* 0x000fe40003800000 */
[----:B------:R-:W-:-:S05]  /*2a90*/  FFMA R3, R128, R0, R3 ;  /* 0x0000000080037223 */ /* 0x000fca0000000003 */
[----:B------:R-:W-:Y:S02]  /*2aa0*/  F2FP.BF16.F32.PACK_AB R3, RZ, R3 ;  /* 0x00000003ff03723e */ /* 0x000fe400000010ff */
[----:B------:R-:W-:-:S03]  /*2ab0*/  @P1 LOP3.LUT R120, R120, 0x20, RZ, 0xfc, !PT ;  /* 0x0000002078781812 */ /* 0x000fc600078efcff */
[----:B------:R2:W-:Y:S01]  /*2ac0*/  @P0 STG.E.U16 desc[UR12][R4.64+0x20], R3 ;  /* 0x0000200304000986 */ /* 0x0005e2000c10150c */
[----:B------:R-:W-:-:S13]  /*2ad0*/  ISETP.GT.AND P0, PT, R7, RZ, P1 ;  /* 0x000000ff0700720c */ /* 0x000fda0000f04270 */
[----:B--2---:R-:W-:Y:S05]  /*2ae0*/  @!P0 BRA `(.L_x_38) ;  /* 0x0000000000048947 */ /* 0x004fea0003800000 */
[----:B------:R2:W5:Y:S02]  /*2af0*/  LDG.E.LTC128B.U16 R159, desc[UR12][R166.64+0x22] ;  /* 0x0000220ca69f7981 */ /* 0x000564000c1e1520 */
.L_x_38:
[----:B------:R-:W-:Y:S05]  /*2b00*/  BSYNC B0 ;  /* 0x0000000000007941 */ /* 0x000fea0003800000 */
.L_x_37:
[----:B-----5:R-:W-:Y:S01]  /*2b10*/  IMAD.U32 R3, R159, 0x10000, RZ ;  /* 0x000100009f037824 */ /* 0x020fe200078e00ff */
[----:B------:R-:W-:Y:S01]  /*2b20*/  BSSY B0, `(.L_x_39) ;  /* 0x000000b000007945 */ /* 0x000fe20003800000 */
[----:B------:R-:W-:Y:S02]  /*2b30*/  @P0 IMAD.MOV.U32 R5, RZ, RZ, R155 ;  /* 0x000000ffff050224 */ /* 0x000fe400078e009b */
[----:B------:R-:W-:-:S04]  /*2b40*/  FMUL R4, R3, R2 ;  /* 0x0000000203047220 */ /* 0x000fc80000400000 */
[----:B------:R-:W-:-:S05]  /*2b50*/  FFMA R4, R129, R0, R4 ;  /* 0x0000000081047223 */ /* 0x000fca0000000004 */
[----:B------:R-:W-:-:S04]  /*2b60*/  F2FP.BF16.F32.PACK_AB R4, RZ, R4 ;  /* 0x00000004ff04723e */ /* 0x000fc800000010ff */
[----:B------:R-:W-:Y:S01]  /*2b70*/  PRMT R3, R4, 0x7610, R3 ;  /* 0x0000761004037816 */ /* 0x000fe20000000003 */
[----:B------:R-:W-:-:S05]  /*2b80*/  @P0 IMAD.MOV.U32 R4, RZ, RZ, R154 ;  /* 0x000000ffff040224 */ /* 0x000fca00078e009a */
[----:B------:R0:W-:Y:S01]  /*2b90*/  @P0 STG.E.U16 desc[UR12][R4.64+0x22], R3 ;  /* 0x0000220304000986 */ /* 0x0001e2000c10150c */
[----:B------:R-:W-:-:S13]  /*2ba0*/  ISETP.GT.AND P0, PT, R7, 0x8, P2 ;  /* 0x000000080700780c */ /* 0x000fda0001704270 */
[----:B0-----:R-:W-:Y:S05]  /*2bb0*/  @!P0 BRA `(.L_x_40) ;  /* 0x0000000000048947 */ /* 0x001fea0003800000 */
[----:B------:R0:W5:Y:S02]  /*2bc0*/  LDG.E.LTC128B.U16 R159, desc[UR12][R10.64+0x20] ;  /* 0x0000200c0a9f7981 */ /* 0x000164000c1e1520 */
.L_x_40:
[----:B------:R-:W-:Y:S05]  /*2bd0*/  BSYNC B0 ;  /* 0x0000000000007941 */ /* 0x000fea0003800000 */
.L_x_39:
[----:B-----5:R-:W-:Y:S01]  /*2be0*/  IMAD.U32 R3, R159, 0x10000, RZ ;  /* 0x000100009f037824 */ /* 0x020fe200078e00ff */
[----:B------:R-:W-:Y:S01]  /*2bf0*/  BSSY B0, `(.L_x_41) ;  /* 0x000000a000007945 */ /* 0x000fe20003800000 */
[----:B------:R-:W-:Y:S02]  /*2c00*/  @P0 IMAD.MOV.U32 R4, RZ, RZ, R156 ;  /* 0x000000ffff040224 */ /* 0x000fe400078e009c */
[----:B------:R-:W-:Y:S01]  /*2c10*/  FMUL R3, R3, R2 ;  /* 0x0000000203037220 */ /* 0x000fe20000400000 */
[----:B------:R-:W-:-:S03]  /*2c20*/  @P0 IMAD.MOV.U32 R5, RZ, RZ, R157 ;  /* 0x000000ffff050224 */ /* 0x000fc600078e009d */
[----:B------:R-:W-:-:S05]  /*2c30*/  FFMA R3, R130, R0, R3 ;  /* 0x0000000082037223 */ /* 0x000fca0000000003 */
[----:B------:R-:W-:-:S05]  /*2c40*/  F2FP.BF16.F32.PACK_AB R3, RZ, R3 ;  /* 0x00000003ff03723e */ /* 0x000fca00000010ff */
[----:B------:R0:W-:Y:S01]  /*2c50*/  @P0 STG.E.U16 desc[UR12][R4.64+0x20], R3 ;  /* 0x0000200304000986 */ /* 0x0001e2000c10150c */
[----:B------:R-:W-:-:S13]  /*2c60*/  ISETP.GT.AND P0, PT, R7, 0x8, P1 ;  /* 0x000000080700780c */ /* 0x000fda0000f04270 */
[----:B0-----:R-:W-:Y:S05]  /*2c70*/  @!P0 BRA `(.L_x_42) ;  /* 0x0000000000048947 */ /* 0x001fea0003800000 */
[----:B------:R0:W5:Y:S02]  /*2c80*/  LDG.E.LTC128B.U16 R159, desc[UR12][R10.64+0x22] ;  /* 0x0000220c0a9f7981 */ /* 0x000164000c1e1520 */
.L_x_42:
[----:B------:R-:W-:Y:S05]  /*2c90*/  BSYNC B0 ;  /* 0x0000000000007941 */ /* 0x000fea0003800000 */
.L_x_41:
[----:B-----5:R-:W-:Y:S01]  /*2ca0*/  IMAD.U32 R3, R159, 0x10000, RZ ;  /* 0x000100009f037824 */ /* 0x020fe200078e00ff */
[C---:B------:R-:W-:Y:S01]  /*2cb0*/  SHF.L.U64.HI R15, R14.reuse, 0x7, R15 ;  /* 0x000000070e0f7819 */ /* 0x040fe2000001020f */
[----:B------:R-:W-:Y:S01]  /*2cc0*/  IMAD.SHL.U32 R9, R14, 0x80, RZ ;  /* 0x000000800e097824 */ /* 0x000fe200078e00ff */
[----:B------:R-:W-:Y:S01]  /*2cd0*/  ISETP.GT.AND P2, PT, R8, 0x18, PT ;  /* 0x000000180800780c */ /* 0x000fe20003f44270 */
[----:B------:R-:W-:Y:S01]  /*2ce0*/  FMUL R4, R3, R2 ;  /* 0x0000000203047220 */ /* 0x000fe20000400000 */
[----:B------:R-:W-:Y:S01]  /*2cf0*/  @P0 IMAD.MOV.U32 R12, RZ, RZ, R156 ;  /* 0x000000ffff0c0224 */ /* 0x000fe200078e009c */
[----:B------:R-:W-:Y:S01]  /*2d00*/  LOP3.LUT R120, R120, 0xffffffbf, RZ, 0xc0, !PT ;  /* 0xffffffbf78787812 */ /* 0x000fe200078ec0ff */
[----:B------:R-:W-:Y:S02]  /*2d10*/  @P0 IMAD.MOV.U32 R13, RZ, RZ, R157 ;  /* 0x000000ffff0d0224 */ /* 0x000fe400078e009d */
[----:B------:R-:W-:Y:S01]  /*2d20*/  FFMA R4, R131, R0, R4 ;  /* 0x0000000083047223 */ /* 0x000fe20000000004 */
[----:B------:R-:W-:Y:S01]  /*2d30*/  LOP3.LUT R3, R9, 0x2, RZ, 0xfc, !PT ;  /* 0x0000000209037812 */ /* 0x000fe200078efcff */
[----:B------:R-:W-:Y:S03]  /*2d40*/  BSSY B0, `(.L_x_43) ;  /* 0x000000c000007945 */ /* 0x000fe60003800000 */
[----:B------:R-:W-:-:S02]  /*2d50*/  F2FP.BF16.F32.PACK_AB R4, RZ, R4 ;  /* 0x00000004ff04723e */ /* 0x000fc400000010ff */
[----:B------:R-:W-:Y:S02]  /*2d60*/  @P2 LOP3.LUT R120, R120, 0x40, RZ, 0xfc, !PT ;  /* 0x0000004078782812 */ /* 0x000fe400078efcff */
[----:B------:R-:W-:-:S05]  /*2d70*/  PRMT R6, R4, 0x7610, R6 ;  /* 0x0000761004067816 */ /* 0x000fca0000000006 */
[----:B------:R0:W-:Y:S01]  /*2d80*/  @P0 STG.E.U16 desc[UR12][R12.64+0x22], R6 ;  /* 0x000022060c000986 */ /* 0x0001e2000c10150c */
[----:B------:R-:W-:-:S05]  /*2d90*/  IADD3 R122, P0, R3, R154, RZ ;  /* 0x0000009a037a7210 */ /* 0x000fca0007f1e0ff */
[----:B------:R-:W-:Y:S01]  /*2da0*/  IMAD.X R123, R15, 0x1, R155, P0 ;  /* 0x000000010f7b7824 */ /* 0x000fe200000e069b */
[----:B------:R-:W-:-:S05]  /*2db0*/  IADD3 R4, P0, R9, R154, RZ ;  /* 0x0000009a09047210 */ /* 0x000fca0007f1e0ff */
[----:B------:R-:W-:Y:S01]  /*2dc0*/  IMAD.X R5, R15, 0x1, R155, P0 ;  /* 0x000000010f057824 */ /* 0x000fe200000e069b */
[----:B------:R-:W-:-:S13]  /*2dd0*/  ISETP.GT.AND P0, PT, R7, RZ, P2 ;  /* 0x000000ff0700720c */ /* 0x000fda0001704270 */
[----:B0-----:R-:W-:Y:S05]  /*2de0*/  @!P0 BRA `(.L_x_44) ;  /* 0x0000000000048947 */ /* 0x001fea0003800000 */
[----:B------:R0:W5:Y:S02]  /*2df0*/  LDG.E.LTC128B.U16 R159, desc[UR12][R166.64+0x30] ;  /* 0x0000300ca69f7981 */ /* 0x000164000c1e1520 */
.L_x_44:
[----:B------:R-:W-:Y:S05]  /*2e00*/  BSYNC B0 ;  /* 0x0000000000007941 */ /* 0x000fea0003800000 */
.L_x_43:
[----:B-----5:R-:W-:Y:S01]  /*2e10*/  IMAD.U32 R13, R159, 0x10000, RZ ;  /* 0x000100009f0d7824 */ /* 0x020fe200078e00ff */
[----:B------:R-:W-:Y:S01]  /*2e20*/  ISETP.GT.AND P1, PT, R8, 0x19, PT ;  /* 0x000000190800780c */ /* 0x000fe20003f24270 */
[----:B------:R-:W-:Y:S01]  /*2e30*/  @P0 IMAD.MOV.U32 R12, RZ, RZ, R154 ;  /* 0x000000ffff0c0224 */ /* 0x000fe200078e009a */
[----:B------:R-:W-:Y:S01]  /*2e40*/  LOP3.LUT R120, R120, 0xffffff7f, RZ, 0xc0, !PT ;  /* 0xffffff7f78787812 */ /* 0x000fe200078ec0ff */
[----:B------:R-:W-:Y:S01]  /*2e50*/  FMUL R13, R13, R2 ;  /* 0x000000020d0d7220 */ /* 0x000fe20000400000 */
[----:B------:R-:W-:Y:S03]  /*2e60*/  BSSY B0, `(.L_x_45) ;  /* 0x000000a000007945 */ /* 0x000fe60003800000 */
[----:B------:R-:W-:-:S05]  /*2e70*/  FFMA R13, R132, R0, R13 ;  /* 0x00000000840d7223 */ /* 0x000fca000000000d */
[----:B------:R-:W-:Y:S02]  /*2e80*/  F2FP.BF16.F32.PACK_AB R13, RZ, R13 ;  /* 0x0000000dff0d723e */ /* 0x000fe400000010ff */
[----:B------:R-:W-:Y:S02]  /*2e90*/  @P1 LOP3.LUT R120, R120, 0x80, RZ, 0xfc, !PT ;  /* 0x0000008078781812 */ /* 0x000fe400078efcff */
[----:B------:R-:W-:Y:S01]  /*2ea0*/  PRMT R6, R13, 0x7610, R6 ;  /* 0x000076100d067816 */ /* 0x000fe20000000006 */
[----:B------:R-:W-:-:S05]  /*2eb0*/  @P0 IMAD.MOV.U32 R13, RZ, RZ, R155 ;  /* 0x000000ffff0d0224 */ /* 0x000fca00078e009b */
[----:B------:R0:W-:Y:S01]  /*2ec0*/  @P0 STG.E.U16 desc[UR12][R12.64+0x30], R6 ;  /* 0x000030060c000986 */ /* 0x0001e2000c10150c */
[----:B------:R-:W-:-:S13]  /*2ed0*/  ISETP.GT.AND P0, PT, R7, RZ, P1 ;  /* 0x000000ff0700720c */ /* 0x000fda0000f04270 */
[----:B0-----:R-:W-:Y:S05]  /*2ee0*/  @!P0 BRA `(.L_x_46) ;  /* 0x0000000000048947 */ /* 0x001fea0003800000 */
[----:B------:R0:W5:Y:S02]  /*2ef0*/  LDG.E.LTC128B.U16 R159, desc[UR12][R166.64+0x32] ;  /* 0x0000320ca69f7981 */ /* 0x000164000c1e1520 */
.L_x_46:
[----:B------:R-:W-:Y:S05]  /*2f00*/  BSYNC B0 ;  /* 0x0000000000007941 */ /* 0x000fea0003800000 */
.L_x_45:
        /* <DEDUP_REMOVED lines=11> */
.L_x_48:
[----:B------:R-:W-:Y:S05]  /*2fc0*/  BSYNC B0 ;  /* 0x0000000000007941 */ /* 0x000fea0003800000 */
.L_x_47:
        /* <DEDUP_REMOVED lines=12> */
.L_x_50:
[----:B------:R-:W-:Y:S05]  /*3090*/  BSYNC B0 ;  /* 0x0000000000007941 */ /* 0x000fea0003800000 */
.L_x_49:
[----:B-----5:R-:W-:Y:S01]  /*30a0*/  IMAD.U32 R13, R159, 0x10000, RZ ;  /* 0x000100009f0d7824 */ /* 0x020fe200078e00ff */
        /* <DEDUP_REMOVED lines=11> */
[----:B0-----:R-:W-:Y:S05]  /*3160*/  @!P0 BRA `(.L_x_52) ;  /* 0x0000000000048947 */ /* 0x001fea0003800000 */
[----:B------:R0:W5:Y:S02]  /*3170*/  LDG.E.LTC128B.U16 R159, desc[UR12][R166.64+0x40] ;  /* 0x0000400ca69f7981 */ /* 0x000164000c1e1520 */
.L_x_52:
[----:B------:R-:W-:Y:S05]  /*3180*/  BSYNC B0 ;  /* 0x0000000000007941 */ /* 0x000fea0003800000 */
.L_x_51:
        /* <DEDUP_REMOVED lines=15> */
.L_x_54:
[----:B------:R-:W-:Y:S05]  /*3280*/  BSYNC B0 ;  /* 0x0000000000007941 */ /* 0x000fea0003800000 */
.L_x_53:
        /* <DEDUP_REMOVED lines=11> */
.L_x_56:
[----:B------:R-:W-:Y:S05]  /*3340*/  BSYNC B0 ;  /* 0x0000000000007941 */ /* 0x000fea0003800000 */
.L_x_55:
        /* <DEDUP_REMOVED lines=12> */
.L_x_58:
[----:B------:R-:W-:Y:S05]  /*3410*/  BSYNC B0 ;  /* 0x0000000000007941 */ /* 0x000fea0003800000 */
.L_x_57:
        /* <DEDUP_REMOVED lines=14> */
.L_x_60:
[----:B------:R-:W-:Y:S05]  /*3500*/  BSYNC B0 ;  /* 0x0000000000007941 */ /* 0x000fea0003800000 */
.L_x_59:
        /* <DEDUP_REMOVED lines=15> */
.L_x_62:
[----:B------:R-:W-:Y:S05]  /*3600*/  BSYNC B0 ;  /* 0x0000000000007941 */ /* 0x000fea0003800000 */
.L_x_61:
        /* <DEDUP_REMOVED lines=11> */
.L_x_64:
[----:B------:R-:W-:Y:S05]  /*36c0*/  BSYNC B0 ;  /* 0x0000000000007941 */ /* 0x000fea0003800000 */
.L_x_63:
        /* <DEDUP_REMOVED lines=12> */
.L_x_66:
[----:B------:R-:W-:Y:S05]  /*3790*/  BSYNC B0 ;  /* 0x0000000000007941 */ /* 0x000fea0003800000 */
.L_x_65:
[----:B-----5:R-:W-:Y:S01]  /*37a0*/  IMAD.U32 R13, R159, 0x10000, RZ ;  /* 0x000100009f0d7824 */ /* 0x020fe200078e00ff */
[----:B------:R-:W-:Y:S01]  /*37b0*/  ISETP.GT.AND P3, PT, R8, 0x30, PT ;  /* 0x000000300800780c */ /* 0x000fe20003f64270 */
[----:B------:R-:W-:Y:S01]  /*37c0*/  @P0 IMAD.MOV.U32 R12, RZ, RZ, R156 ;  /* 0x000000ffff0c0224 */ /* 0x000fe200078e009c */
[----:B------:R-:W-:Y:S01]  /*37d0*/  BSSY B0, `(.L_x_67) ;  /* 0x0000009000007945 */ /* 0x000fe20003800000 */
[----:B------:R-:W-:Y:S01]  /*37e0*/  FMUL R6, R13, R2 ;  /* 0x000000020d067220 */ /* 0x000fe20000400000 */
[----:B------:R-:W-:-:S03]  /*37f0*/  @P0 IMAD.MOV.U32 R13, RZ, RZ, R157 ;  /* 0x000000ffff0d0224 */ /* 0x000fc600078e009d */
[----:B------:R-:W-:-:S05]  /*3800*/  FFMA R6, R143, R0, R6 ;  /* 0x000000008f067223 */ /* 0x000fca0000000006 */
[----:B------:R-:W-:-:S05]  /*3810*/  F2FP.BF16.F32.PACK_AB R6, RZ, R6 ;  /* 0x00000006ff06723e */ /* 0x000fca00000010ff */
[----:B------:R0:W-:Y:S01]  /*3820*/  @P0 STG.E.U16 desc[UR12][R12.64+0x52], R6 ;  /* 0x000052060c000986 */ /* 0x0001e2000c10150c */
[----:B------:R-:W-:-:S13]  /*3830*/  ISETP.GT.AND P0, PT, R7, RZ, P3 ;  /* 0x000000ff0700720c */ /* 0x000fda0001f04270 */
[----:B0-----:R-:W-:Y:S05]  /*3840*/  @!P0 BRA `(.L_x_68) ;  /* 0x0000000000048947 */ /* 0x001fea0003800000 */
[----:B------:R0:W5:Y:S02]  /*3850*/  LDG.E.LTC128B.U16 R159, desc[UR12][R166.64+0x60] ;  /* 0x0000600ca69f7981 */ /* 0x000164000c1e1520 */
.L_x_68:
[----:B------:R-:W-:Y:S05]  /*3860*/  BSYNC B0 ;  /* 0x0000000000007941 */ /* 0x000fea0003800000 */
.L_x_67:
[----:B-----5:R-:W-:Y:S01]  /*3870*/  IMAD.U32 R13, R159, 0x10000, RZ ;  /* 0x000100009f0d7824 */ /* 0x020fe200078e00ff */
[----:B------:R-:W-:Y:S01]  /*3880*/  ISETP.GT.AND P2, PT, R8, 0x31, PT ;  /* 0x000000310800780c */ /* 0x000fe20003f44270 */
        /* <DEDUP_REMOVED lines=8> */
[----:B------:R-:W-:-:S13]  /*3910*/  ISETP.GT.AND P0, PT, R7, RZ, P2 ;  /* 0x000000ff0700720c */ /* 0x000fda0001704270 */
[----:B0-----:R-:W-:Y:S05]  /*3920*/  @!P0 BRA `(.L_x_70) ;  /* 0x0000000000048947 */ /* 0x001fea0003800000 */
[----:B------:R0:W5:Y:S02]  /*3930*/  LDG.E.LTC128B.U16 R159, desc[UR12][R166.64+0x62] ;  /* 0x0000620ca69f7981 */ /* 0x000164000c1e1520 */
.L_x_70:
[----:B------:R-:W-:Y:S05]  /*3940*/  BSYNC B0 ;  /* 0x0000000000007941 */ /* 0x000fea0003800000 */
.L_x_69:
        /* <DEDUP_REMOVED lines=11> */
.L_x_72:
[----:B------:R-:W-:Y:S05]  /*3a00*/  BSYNC B0 ;  /* 0x0000000000007941 */ /* 0x000fea0003800000 */
.L_x_71:
        /* <DEDUP_REMOVED lines=12> */
.L_x_74:
[----:B------:R-:W-:Y:S05]  /*3ad0*/  BSYNC B0 ;  /* 0x0000000000007941 */ /* 0x000fea0003800000 */
.L_x_73:
        /* <DEDUP_REMOVED lines=12> */
.L_x_76:
[----:B------:R-:W-:Y:S05]  /*3ba0*/  BSYNC B0 ;  /* 0x0000000000007941 */ /* 0x000fea0003800000 */
.L_x_75:
        /* <DEDUP_REMOVED lines=9> */
[----:B------:R-:W-:-:S04]  /*3c40*/  ISETP.GT.AND P0, PT, R8, 0x39, PT ;  /* 0x000000390800780c */ /* 0x000fc80003f04270 */
[----:B------:R-:W-:-:S13]  /*3c50*/  ISETP.GT.AND P5, PT, R7, RZ, P0 ;  /* 0x000000ff0700720c */ /* 0x000fda00007a4270 */
[----:B0-----:R-:W-:Y:S05]  /*3c60*/  @!P5 BRA `(.L_x_78) ;  /* 0x000000000004d947 */ /* 0x001fea0003800000 */
[----:B------:R0:W5:Y:S02]  /*3c70*/  LDG.E.LTC128B.U16 R159, desc[UR12][R166.64+0x72] ;  /* 0x0000720ca69f7981 */ /* 0x000164000c1e1520 */
.L_x_78:
[----:B------:R-:W-:Y:S05]  /*3c80*/  BSYNC B0 ;  /* 0x0000000000007941 */ /* 0x000fea0003800000 */
.L_x_77:
        /* <DEDUP_REMOVED lines=11> */
.L_x_80:
[----:B------:R-:W-:Y:S05]  /*3d40*/  BSYNC B0 ;  /* 0x0000000000007941 */ /* 0x000fea0003800000 */
.L_x_79:
        /* <DEDUP_REMOVED lines=12> */
.L_x_82:
[----:B------:R-:W-:Y:S05]  /*3e10*/  BSYNC B0 ;  /* 0x0000000000007941 */ /* 0x000fea0003800000 */
.L_x_81:
[----:B0--3-5:R-:W-:Y:S01]  /*3e20*/  IMAD.U32 R11, R159, 0x10000, RZ ;  /* 0x000100009f0b7824 */ /* 0x029fe200078e00ff */
[----:B------:R-:W-:Y:S01]  /*3e30*/  LOP3.LUT R121, R9, 0x10, RZ, 0xfc, !PT ;  /* 0x0000001009797812 */ /* 0x000fe200078efcff */
[----:B------:R-:W-:Y:S01]  /*3e40*/  @P5 IMAD.MOV.U32 R12, RZ, RZ, R156 ;  /* 0x000000ffff0c5224 */ /* 0x000fe200078e009c */
[----:B------:R-:W-:Y:S01]  /*3e50*/  USHF.L.U32 UR22, UR4, 0x7, URZ ;  /* 0x0000000704167899 */ /* 0x000fe2000800063f */
[----:B------:R-:W-:Y:S01]  /*3e60*/  FMUL R6, R11, R2 ;  /* 0x000000020b067220 */ /* 0x000fe20000400000 */
[----:B------:R-:W-:Y:S01]  /*3e70*/  @P5 IMAD.MOV.U32 R13, RZ, RZ, R157 ;  /* 0x000000ffff0d5224 */ /* 0x000fe200078e009d */
[----:B------:R-:W-:Y:S02]  /*3e80*/  USHF.L.U64.HI UR4, UR4, 0x7, UR5 ;  /* 0x0000000704047899 */ /* 0x000fe40008010205 */
[----:B------:R-:W-:-:S05]  /*3e90*/  FFMA R6, R151, R0, R6 ;  /* 0x0000000097067223 */ /* 0x000fca0000000006 */
[----:B------:R-:W-:-:S05]  /*3ea0*/  F2FP.BF16.F32.PACK_AB R6, RZ, R6 ;  /* 0x00000006ff06723e */ /* 0x000fca00000010ff */
[----:B------:R0:W-:Y:S01]  /*3eb0*/  @P5 STG.E.U16 desc[UR12][R12.64+0x72], R6 ;  /* 0x000072060c005986 */ /* 0x0001e2000c10150c */
[----:B------:R-:W-:-:S05]  /*3ec0*/  IADD3 R124, P5, R121, R154, RZ ;  /* 0x0000009a797c7210 */ /* 0x000fca0007fbe0ff */
[----:B------:R-:W-:Y:S01]  /*3ed0*/  IMAD.X R125, R15, 0x1, R155, P5 ;  /* 0x000000010f7d7824 */ /* 0x000fe200028e069b */
[----:B------:R-:W-:-:S04]  /*3ee0*/  IADD3 R10, P5, R20, UR22, RZ ;  /* 0x00000016140a7c10 */ /* 0x000fc8000ffbe0ff */
[----:B------:R-:W-:Y:S02]  /*3ef0*/  IADD3.X R11, R21, UR4, RZ, P5, !PT ;  /* 0x00000004150b7c10 */ /* 0x000fe4000affe4ff */
[----:B------:R-:W-:-:S13]  /*3f00*/  ISETP.GT.AND P5, PT, R7, 0x40, P4 ;  /* 0x000000400700780c */ /* 0x000fda00027a4270 */
[----:B------:R-:W0:Y:S01]  /*3f10*/  @P5 LDG.E.LTC128B.U16 R159, desc[UR12][R10.64] ;  /* 0x0000000c0a9f5981 */ /* 0x000e22000c1e1520 */
[----:B------:R-:W-:Y:S01]  /*3f20*/  LOP3.LUT R23, R9, 0x12, RZ, 0xfc, !PT ;  /* 0x0000001209177812 */ /* 0x000fe200078efcff */
[----:B------:R-:W-:Y:S01]  /*3f30*/  ULOP3.LUT UR21, UR22, 0x2, URZ, 0xfc, !UPT ;  /* 0x0000000216157892 */ /* 0x000fe2000f8efc3f */
[----:B0-----:R-:W-:-:S04]  /*3f40*/  IMAD.U32 R13, R159, 0x10000, RZ ;  /* 0x000100009f0d7824 */ /* 0x001fc800078e00ff */
[----:B------:R-:W-:-:S04]  /*3f50*/  FMUL R13, R13, R2 ;  /* 0x000000020d0d7220 */ /* 0x000fc80000400000 */
[----:B------:R-:W-:-:S05]  /*3f60*/  FFMA R13, R88, R0, R13 ;  /* 0x00000000580d7223 */ /* 0x000fca000000000d */
[----:B------:R-:W-:-:S04]  /*3f70*/  F2FP.BF16.F32.PACK_AB R13, RZ, R13 ;  /* 0x0000000dff0d723e */ /* 0x000fc800000010ff */
[----:B------:R-:W-:-:S05]  /*3f80*/  PRMT R8, R13, 0x7610, R8 ;  /* 0x000076100d087816 */ /* 0x000fca0000000008 */
[----:B------:R0:W-:Y:S01]  /*3f90*/  @P5 STG.E.U16 desc[UR12][R4.64], R8 ;  /* 0x0000000804005986 */ /* 0x0001e2000c10150c */
[----:B------:R-:W-:-:S05]  /*3fa0*/  IADD3 R126, P5, R23, R154, RZ ;  /* 0x0000009a177e7210 */ /* 0x000fca0007fbe0ff */
[----:B------:R-:W-:Y:S01]  /*3fb0*/  IMAD.X R127, R15, 0x1, R155, P5 ;  /* 0x000000010f7f7824 */ /* 0x000fe200028e069b */
[----:B------:R-:W-:-:S04]  /*3fc0*/  IADD3 R128, P5, R20, UR21, RZ ;  /* 0x0000001514807c10 */ /* 0x000fc8000ffbe0ff */
[----:B------:R-:W-:Y:S02]  /*3fd0*/  IADD3.X R129, R21, UR4, RZ, P5, !PT ;  /* 0x0000000415817c10 */ /* 0x000fe4000affe4ff */
[----:B------:R-:W-:-:S13]  /*3fe0*/  ISETP.GT.AND P5, PT, R7, 0x40, P6 ;  /* 0x000000400700780c */ /* 0x000fda00037a4270 */
[----:B------:R-:W3:Y:S01]  /*3ff0*/  @P5 LDG.E.LTC128B.U16 R159, desc[UR12][R128.64] ;  /* 0x0000000c809f5981 */ /* 0x000ee2000c1e1520 */
[----:B------:R-:W-:Y:S01]  /*4000*/  BSSY B0, `(.L_x_83) ;  /* 0x000000d000007945 */ /* 0x000fe20003800000 */
[----:B---3--:R-:W-:-:S04]  /*4010*/  IMAD.U32 R13, R159, 0x10000, RZ ;  /* 0x000100009f0d7824 */ /* 0x008fc800078e00ff */
[----:B------:R-:W-:-:S04]  /*4020*/  FMUL R6, R13, R2 ;  /* 0x000000020d067220 */ /* 0x000fc80000400000 */
        /* <DEDUP_REMOVED lines=8> */
[----:B0-----:R-:W-:Y:S05]  /*40b0*/  @!P5 BRA `(.L_x_84) ;  /* 0x000000000004d947 */ /* 0x001fea0003800000 */
[----:B------:R0:W5:Y:S02]  /*40c0*/  LDG.E.LTC128B.U16 R159, desc[UR12][R12.64] ;  /* 0x0000000c0c9f7981 */ /* 0x000164000c1e1520 */
.L_x_84:
[----:B------:R-:W-:Y:S05]  /*40d0*/  BSYNC B0 ;  /* 0x0000000000007941 */ /* 0x000fea0003800000 */
.L_x_83:
[C---:B-----5:R-:W-:Y:S01]  /*40e0*/  IMAD.U32 R89, R159.reuse, 0x10000, RZ ;  /* 0x000100009f597824 */ /* 0x060fe200078e00ff */
[----:B------:R-:W-:Y:S01]  /*40f0*/  BSSY B0, `(.L_x_85) ;  /* 0x000000d000007945 */ /* 0x000fe20003800000 */
[----:B------:R-:W-:Y:S02]  /*4100*/  PRMT R88, R159, 0x7610, R88 ;  /* 0x000076109f587816 */ /* 0x000fe40000000058 */
[----:B------:R-:W-:-:S04]  /*4110*/  FMUL R89, R89, R2 ;  /* 0x0000000259597220 */ /* 0x000fc80000400000 */
[----:B------:R-:W-:-:S05]  /*4120*/  FFMA R89, R90, R0, R89 ;  /* 0x000000005a597223 */ /* 0x000fca0000000059 */
[----:B------:R-:W-:-:S05]  /*4130*/  F2FP.BF16.F32.PACK_AB R89, RZ, R89 ;  /* 0x00000059ff59723e */ /* 0x000fca00000010ff */
[----:B------:R3:W-:Y:S01]  /*4140*/  @P5 STG.E.U16 desc[UR12][R18.64], R89 ;  /* 0x0000005912005986 */ /* 0x0007e2000c10150c */
[----:B------:R-:W-:-:S05]  /*4150*/  IADD3 R128, P5, R3, R156, RZ ;  /* 0x0000009c03807210 */ /* 0x000fca0007fbe0ff */
[----:B------:R-:W-:Y:S01]  /*4160*/  IMAD.X R129, R15, 0x1, R157, P5 ;  /* 0x000000010f817824 */ /* 0x000fe200028e069d */
[----:B------:R-:W-:-:S13]  /*4170*/  ISETP.GT.AND P5, PT, R7, 0x48, P6 ;  /* 0x000000480700780c */ /* 0x000fda00037a4270 */
[----:B---3--:R-:W-:Y:S05]  /*4180*/  @!P5 BRA `(.L_x_86) ;  /* 0x00000000000cd947 */ /* 0x008fea0003800000 */
[----:B------:R-:W-:-:S04]  /*4190*/  IADD3 R88, P6, R16, UR21, RZ ;  /* 0x0000001510587c10 */ /* 0x000fc8000ffde0ff */
[----:B------:R-:W-:-:S05]  /*41a0*/  IADD3.X R89, R17, UR4, RZ, P6, !PT ;  /* 0x0000000411597c10 */ /* 0x000fca000b7fe4ff */
[----:B------:R3:W5:Y:S04]  /*41b0*/  LDG.E.LTC128B.U16 R88, desc[UR12][R88.64] ;  /* 0x0000000c58587981 */ /* 0x000768000c1e1520 */
.L_x_86:
[----:B------:R-:W-:Y:S05]  /*41c0*/  BSYNC B0 ;  /* 0x0000000000007941 */ /* 0x000fea0003800000 */
.L_x_85:
[----:B---3-5:R-:W-:Y:S01]  /*41d0*/  IMAD.U32 R89, R88, 0x10000, RZ ;  /* 0x0001000058597824 */ /* 0x028fe200078e00ff */
[----:B------:R-:W-:Y:S01]  /*41e0*/  ULOP3.LUT UR20, UR22, 0x10, URZ, 0xfc, !UPT ;  /* 0x0000001016147892 */ /* 0x000fe2000f8efc3f */
[----:B------:R-:W-:Y:S02]  /*41f0*/  LOP3.LUT P6, RZ, R120, 0x4, RZ, 0xc0, !PT ;  /* 0x0000000478ff7812 */ /* 0x000fe400078cc0ff */
[----:B------:R-:W-:Y:S01]  /*4200*/  FMUL R6, R89, R2 ;  /* 0x0000000259067220 */ /* 0x000fe20000400000 */
[----:B------:R-:W-:-:S03]  /*4210*/  LOP3.LUT R89, R9, 0x20, RZ, 0xfc, !PT ;  /* 0x0000002009597812 */ /* 0x000fc600078efcff */
        /* <DEDUP_REMOVED lines=8> */
[----:B------:R-:W2:Y:S01]  /*42a0*/  @P5 LDG.E.LTC128B.U16 R88, desc[UR12][R130.64] ;  /* 0x0000000c82585981 */ /* 0x000ea2000c1e1520 */
[----:B------:R-:W-:Y:S01]  /*42b0*/  ULOP3.LUT UR19, UR22, 0x12, URZ, 0xfc, !UPT ;  /* 0x0000001216137892 */ /* 0x000fe2000f8efc3f */
[----:B--2---:R-:W-:-:S04]  /*42c0*/  IMAD.U32 R91, R88, 0x10000, RZ ;  /* 0x00010000585b7824 */ /* 0x004fc800078e00ff */
[----:B------:R-:W-:-:S04]  /*42d0*/  FMUL R91, R91, R2 ;  /* 0x000000025b5b7220 */ /* 0x000fc80000400000 */
[----:B------:R-:W-:-:S05]  /*42e0*/  FFMA R91, R92, R0, R91 ;  /* 0x000000005c5b7223 */ /* 0x000fca000000005b */
[----:B------:R-:W-:-:S04]  /*42f0*/  F2FP.BF16.F32.PACK_AB R91, RZ, R91 ;  /* 0x0000005bff5b723e */ /* 0x000fc800000010ff */
[----:B------:R-:W-:Y:S02]  /*4300*/  PRMT R8, R91, 0x7610, R8 ;  /* 0x000076105b087816 */ /* 0x000fe40000000008 */
[----:B------:R-:W-:-:S03]  /*4310*/  LOP3.LUT R91, R9, 0x22, RZ, 0xfc, !PT ;  /* 0x00000022095b7812 */ /* 0x000fc600078efcff */
[----:B------:R2:W-:Y:S01]  /*4320*/  @P5 STG.E.U16 desc[UR12][R124.64], R8 ;  /* 0x000000087c005986 */ /* 0x0005e2000c10150c */
[----:B---3--:R-:W-:-:S05]  /*4330*/  IADD3 R128, P5, R91, R154, RZ ;  /* 0x0000009a5b807210 */ /* 0x008fca0007fbe0ff */
[----:B------:R-:W-:Y:S01]  /*4340*/  IMAD.X R129, R15, 0x1, R155, P5 ;  /* 0x000000010f817824 */ /* 0x000fe200028e069b */
[----:B------:R-:W-:-:S04]  /*4350*/  IADD3 R130, P5, R20, UR19, RZ ;  /* 0x0000001314827c10 */ /* 0x000fc8000ffbe0ff */
[----:B------:R-:W-:Y:S02]  /*4360*/  IADD3.X R131, R21, UR4, RZ, P5, !PT ;  /* 0x0000000415837c10 */ /* 0x000fe4000affe4ff */
[----:B------:R-:W-:-:S04]  /*4370*/  LOP3.LUT P5, RZ, R120, 0x8, RZ, 0xc0, !PT ;  /* 0x0000000878ff7812 */ /* 0x000fc800078ac0ff */
        /* <DEDUP_REMOVED lines=8> */
[----:B--2---:R-:W-:-:S05]  /*4400*/  IADD3 R124, P5, R121, R156, RZ ;  /* 0x0000009c797c7210 */ /* 0x004fca0007fbe0ff */
[----:B------:R-:W-:Y:S01]  /*4410*/  IMAD.X R125, R15, 0x1, R157, P5 ;  /* 0x000000010f7d7824 */ /* 0x000fe200028e069d */
[----:B------:R-:W-:-:S13]  /*4420*/  ISETP.GT.AND P5, PT, R7, 0x48, P6 ;  /* 0x000000480700780c */ /* 0x000fda00037a4270 */
[----:B---3--:R-:W-:Y:S05]  /*4430*/  @!P5 BRA `(.L_x_88) ;  /* 0x00000000000cd947 */ /* 0x008fea0003800000 */
[----:B------:R-:W-:-:S04]  /*4440*/  IADD3 R92, P6, R16, UR20, RZ ;  /* 0x00000014105c7c10 */ /* 0x000fc8000ffde0ff */
[----:B------:R-:W-:-:S05]  /*4450*/  IADD3.X R93, R17, UR4, RZ, P6, !PT ;  /* 0x00000004115d7c10 */ /* 0x000fca000b7fe4ff */
[----:B------:R2:W5:Y:S04]  /*4460*/  LDG.E.LTC128B.U16 R88, desc[UR12][R92.64] ;  /* 0x0000000c5c587981 */ /* 0x000568000c1e1520 */
.L_x_88:
[----:B------:R-:W-:Y:S05]  /*4470*/  BSYNC B0 ;  /* 0x0000000000007941 */ /* 0x000fea0003800000 */
.L_x_87:
[----:B--2--5:R-:W-:Y:S01]  /*4480*/  IMAD.U32 R93, R88, 0x10000, RZ ;  /* 0x00010000585d7824 */ /* 0x024fe200078e00ff */
[----:B------:R-:W-:Y:S01]  /*4490*/  LOP3.LUT P6, RZ, R120, 0x8, RZ, 0xc0, !PT ;  /* 0x0000000878ff7812 */ /* 0x000fe200078cc0ff */
[----:B------:R-:W-:Y:S02]  /*44a0*/  BSSY B0, `(.L_x_89) ;  /* 0x000000c000007945 */ /* 0x000fe40003800000 */
[----:B------:R-:W-:-:S04]  /*44b0*/  FMUL R93, R93, R2 ;  /* 0x000000025d5d7220 */ /* 0x000fc80000400000 */
[----:B------:R-:W-:-:S05]  /*44c0*/  FFMA R93, R94, R0, R93 ;  /* 0x000000005e5d7223 */ /* 0x000fca000000005d */
[----:B------:R-:W-:-:S05]  /*44d0*/  F2FP.BF16.F32.PACK_AB R93, RZ, R93 ;  /* 0x0000005dff5d723e */ /* 0x000fca00000010ff */
[----:B------:R2:W-:Y:S01]  /*44e0*/  @P5 STG.E.U16 desc[UR12][R124.64], R93 ;  /* 0x0000005d7c005986 */ /* 0x0005e2000c10150c */
[----:B------:R-:W-:-:S05]  /*44f0*/  IADD3 R126, P5, R23, R156, RZ ;  /* 0x0000009c177e7210 */ /* 0x000fca0007fbe0ff */
[----:B------:R-:W-:Y:S01]  /*4500*/  IMAD.X R127, R15, 0x1, R157, P5 ;  /* 0x000000010f7f7824 */ /* 0x000fe200028e069d */
[----:B------:R-:W-:-:S13]  /*4510*/  ISETP.GT.AND P5, PT, R7, 0x48, P6 ;  /* 0x000000480700780c */ /* 0x000fda00037a4270 */
[----:B--2---:R-:W-:Y:S05]  /*4520*/  @!P5 BRA `(.L_x_90) ;  /* 0x00000000000cd947 */ /* 0x004fea0003800000 */
[----:B------:R-:W-:-:S04]  /*4530*/  IADD3 R92, P6, R16, UR19, RZ ;  /* 0x00000013105c7c10 */ /* 0x000fc8000ffde0ff */
[----:B------:R-:W-:-:S05]  /*4540*/  IADD3.X R93, R17, UR4, RZ, P6, !PT ;  /* 0x00000004115d7c10 */ /* 0x000fca000b7fe4ff */
[----:B------:R2:W5:Y:S04]  /*4550*/  LDG.E.LTC128B.U16 R88, desc[UR12][R92.64] ;  /* 0x0000000c5c587981 */ /* 0x000568000c1e1520 */
.L_x_90:
[----:B------:R-:W-:Y:S05]  /*4560*/  BSYNC B0 ;  /* 0x0000000000007941 */ /* 0x000fea0003800000 */
.L_x_89:
[----:B--2--5:R-:W-:Y:S01]  /*4570*/  IMAD.U32 R93, R88, 0x10000, RZ ;  /* 0x00010000585d7824 */ /* 0x024fe200078e00ff */
        /* <DEDUP_REMOVED lines=12> */
[----:B------:R-:W3:Y:S01]  /*4640*/  @P5 LDG.E.LTC128B.U16 R88, desc[UR12][R130.64] ;  /* 0x0000000c82585981 */ /* 0x000ee2000c1e1520 */
[----:B------:R-:W-:Y:S01]  /*4650*/  ULOP3.LUT UR17, UR22, 0x22, URZ, 0xfc, !UPT ;  /* 0x0000002216117892 */ /* 0x000fe2000f8efc3f */
[----:B---3--:R-:W-:-:S04]  /*4660*/  IMAD.U32 R95, R88, 0x10000, RZ ;  /* 0x00010000585f7824 */ /* 0x008fc800078e00ff */
[----:B------:R-:W-:-:S04]  /*4670*/  FMUL R95, R95, R2 ;  /* 0x000000025f5f7220 */ /* 0x000fc80000400000 */
[----:B------:R-:W-:-:S05]  /*4680*/  FFMA R95, R96, R0, R95 ;  /* 0x00000000605f7223 */ /* 0x000fca000000005f */
[----:B------:R-:W-:-:S04]  /*4690*/  F2FP.BF16.F32.PACK_AB R95, RZ, R95 ;  /* 0x0000005fff5f723e */ /* 0x000fc800000010ff */
[----:B------:R-:W-:Y:S02]  /*46a0*/  PRMT R8, R95, 0x7610, R8 ;  /* 0x000076105f087816 */ /* 0x000fe40000000008 */
[----:B------:R-:W-:-:S03]  /*46b0*/  LOP3.LUT R95, R9, 0x32, RZ, 0xfc, !PT ;  /* 0x00000032095f7812 */ /* 0x000fc600078efcff */
[----:B------:R3:W-:Y:S01]  /*46c0*/  @P5 STG.E.U16 desc[UR12][R122.64], R8 ;  /* 0x000000087a005986 */ /* 0x0007e2000c10150c */
[----:B--2---:R-:W-:-:S05]  /*46d0*/  IADD3 R126, P5, R95, R154, RZ ;  /* 0x0000009a5f7e7210 */ /* 0x004fca0007fbe0ff */
[----:B------:R-:W-:Y:S01]  /*46e0*/  IMAD.X R127, R15, 0x1, R155, P5 ;  /* 0x000000010f7f7824 */ /* 0x000fe200028e069b */
[----:B------:R-:W-:-:S04]  /*46f0*/  IADD3 R130, P5, R20, UR17, RZ ;  /* 0x0000001114827c10 */ /* 0x000fc8000ffbe0ff */
[----:B------:R-:W-:Y:S02]  /*4700*/  IADD3.X R131, R21, UR4, RZ, P5, !PT ;  /* 0x0000000415837c10 */ /* 0x000fe4000affe4ff */
[----:B------:R-:W-:-:S04]  /*4710*/  LOP3.LUT P5, RZ, R120, 0x20, RZ, 0xc0, !PT ;  /* 0x0000002078ff7812 */ /* 0x000fc800078ac0ff */
[----:B------:R-:W-:-:S13]  /*4720*/  ISETP.GT.AND P5, PT, R7, 0x40, P5 ;  /* 0x000000400700780c */ /* 0x000fda0002fa4270 */
[----:B------:R-:W2:Y:S01]  /*4730*/  @P5 LDG.E.LTC128B.U16 R88, desc[UR12][R130.64] ;  /* 0x0000000c82585981 */ /* 0x000ea2000c1e1520 */
[----:B------:R-:W-:Y:S01]  /*4740*/  BSSY B0, `(.L_x_91) ;  /* 0x000000d000007945 */ /* 0x000fe20003800000 */
[----:B--2---:R-:W-:-:S04]  /*4750*/  IMAD.U32 R133, R88, 0x10000, RZ ;  /* 0x0001000058857824 */ /* 0x004fc800078e00ff */
[----:B------:R-:W-:-:S04]  /*4760*/  FMUL R6, R133, R2 ;  /* 0x0000000285067220 */ /* 0x000fc80000400000 */
[----:B------:R-:W-:-:S05]  /*4770*/  FFMA R6, R97, R0, R6 ;  /* 0x0000000061067223 */ /* 0x000fca0000000006 */
[----:B------:R-:W-:-:S05]  /*4780*/  F2FP.BF16.F32.PACK_AB R6, RZ, R6 ;  /* 0x00000006ff06723e */ /* 0x000fca00000010ff */
[----:B------:R2:W-:Y:S01]  /*4790*/  @P5 STG.E.U16 desc[UR12][R128.64], R6 ;  /* 0x0000000680005986 */ /* 0x0005e2000c10150c */
[----:B---3--:R-:W-:-:S05]  /*47a0*/  IADD3 R122, P5, R89, R156, RZ ;  /* 0x0000009c597a7210 */ /* 0x008fca0007fbe0ff */
[----:B------:R-:W-:Y:S01]  /*47b0*/  IMAD.X R123, R15, 0x1, R157, P5 ;  /* 0x000000010f7b7824 */ /* 0x000fe200028e069d */
[----:B------:R-:W-:-:S13]  /*47c0*/  ISETP.GT.AND P5, PT, R7, 0x48, P6 ;  /* 0x000000480700780c */ /* 0x000fda00037a4270 */
[----:B--2---:R-:W-:Y:S05]  /*47d0*/  @!P5 BRA `(.L_x_92) ;  /* 0x00000000000cd947 */ /* 0x004fea0003800000 */
[----:B------:R-:W-:-:S04]  /*47e0*/  IADD3 R96, P6, R16, UR18, RZ ;  /* 0x0000001210607c10 */ /* 0x000fc8000ffde0ff */
[----:B------:R-:W-:-:S05]  /*47f0*/  IADD3.X R97, R17, UR4, RZ, P6, !PT ;  /* 0x0000000411617c10 */ /* 0x000fca000b7fe4ff */
[----:B------:R2:W5:Y:S04]  /*4800*/  LDG.E.LTC128B.U16 R88, desc[UR12][R96.64] ;  /* 0x0000000c60587981 */ /* 0x000568000c1e1520 */
.L_x_92:
[----:B------:R-:W-:Y:S05]  /*4810*/  BSYNC B0 ;  /* 0x0000000000007941 */ /* 0x000fea0003800000 */
.L_x_91:
        /* <DEDUP_REMOVED lines=14> */
.L_x_94:
[----:B------:R-:W-:Y:S05]  /*4900*/  BSYNC B0 ;  /* 0x0000000000007941 */ /* 0x000fea0003800000 */
.L_x_93:
        /* <DEDUP_REMOVED lines=42> */
.L_x_96:
[----:B------:R-:W-:Y:S05]  /*4bb0*/  BSYNC B0 ;  /* 0x0000000000007941 */ /* 0x000fea0003800000 */
.L_x_95:
        /* <DEDUP_REMOVED lines=14> */
.L_x_98:
[----:B------:R-:W-:Y:S05]  /*4ca0*/  BSYNC B0 ;  /* 0x0000000000007941 */ /* 0x000fea0003800000 */
.L_x_97:
        /* <DEDUP_REMOVED lines=42> */
.L_x_100:
[----:B------:R-:W-:Y:S05]  /*4f50*/  BSYNC B0 ;  /* 0x0000000000007941 */ /* 0x000fea0003800000 */
.L_x_99:
        /* <DEDUP_REMOVED lines=14> */
.L_x_102:
[----:B------:R-:W-:Y:S05]  /*5040*/  BSYNC B0 ;  /* 0x0000000000007941 */ /* 0x000fea0003800000 */
.L_x_101:
        /* <DEDUP_REMOVED lines=42> */
.L_x_104:
[----:B------:R-:W-:Y:S05]  /*52f0*/  BSYNC B0 ;  /* 0x0000000000007941 */ /* 0x000fea0003800000 */
.L_x_103:
        /* <DEDUP_REMOVED lines=14> */
.L_x_106:
[----:B------:R-:W-:Y:S05]  /*53e0*/  BSYNC B0 ;  /* 0x0000000000007941 */ /* 0x000fea0003800000 */
.L_x_105:
[----:B--2--5:R-:W-:Y:S01]  /*53f0*/  IMAD.U32 R109, R88, 0x10000, RZ ;  /* 0x00010000586d7824 */ /* 0x024fe200078e00ff */
[----:B------:R-:W-:-:S03]  /*5400*/  ULOP3.LUT UR8, UR22, 0x60, URZ, 0xfc, !UPT ;  /* 0x0000006016087892 */ /* 0x000fc6000f8efc3f */
        /* <DEDUP_REMOVED lines=38> */
.L_x_108:
[----:B------:R-:W-:Y:S05]  /*5670*/  BSYNC B0 ;  /* 0x0000000000007941 */ /* 0x000fea0003800000 */
.L_x_107:
[----:B--2--5:R-:W-:Y:S01]  /*5680*/  IMAD.U32 R113, R88, 0x10000, RZ ;  /* 0x0001000058717824 */ /* 0x024fe200078e00ff */
[----:B------:R-:W-:Y:S03]  /*5690*/  BSSY B0, `(.L_x_109) ;  /* 0x000000c000007945 */ /* 0x000fe60003800000 */
        /* <DEDUP_REMOVED lines=11> */
.L_x_110:
[----:B------:R-:W-:Y:S05]  /*5750*/  BSYNC B0 ;  /* 0x0000000000007941 */ /* 0x000fea0003800000 */
.L_x_109:
[----:B--2--5:R-:W-:Y:S01]  /*5760*/  IMAD.U32 R113, R88, 0x10000, RZ ;  /* 0x0001000058717824 */ /* 0x024fe200078e00ff */
[----:B------:R-:W-:-:S03]  /*5770*/  ULOP3.LUT UR6, UR22, 0x70, URZ, 0xfc, !UPT ;  /* 0x0000007016067892 */ /* 0x000fc6000f8efc3f */
[----:B------:R-:W-:-:S04]  /*5780*/  FMUL R6, R113, R2 ;  /* 0x0000000271067220 */ /* 0x000fc80000400000 */
[----:B------:R-:W-:-:S05]  /*5790*/  FFMA R6, R115, R0, R6 ;  /* 0x0000000073067223 */ /* 0x000fca0000000006 */
[----:B------:R-:W-:-:S05]  /*57a0*/  F2FP.BF16.F32.PACK_AB R6, RZ, R6 ;  /* 0x00000006ff06723e */ /* 0x000fca00000010ff */
[----:B------:R-:W-:Y:S01]  /*57b0*/  @P5 STG.E.U16 desc[UR12][R128.64], R6 ;  /* 0x0000000680005986 */ /* 0x000fe2000c10150c */
        /* <DEDUP_REMOVED lines=10> */
[----:B------:R-:W-:-:S05]  /*5860*/  F2FP.BF16.F32.PACK_AB R123, RZ, R123 ;  /* 0x0000007bff7b723e */ /* 0x000fca00000010ff */
[----:B------:R2:W-:Y:S01]  /*5870*/  @P5 STG.E.U16 desc[UR12][R124.64], R123 ;  /* 0x0000007b7c005986 */ /* 0x0005e2000c10150c */
[----:B------:R-:W-:-:S05]  /*5880*/  IADD3 R122, P5, R111, R156, RZ ;  /* 0x0000009c6f7a7210 */ /* 0x000fca0007fbe0ff */
[----:B--2---:R-:W-:Y:S01]  /*5890*/  IMAD.X R123, R15, 0x1, R157, P5 ;  /* 0x000000010f7b7824 */ /* 0x004fe200028e069d */
        /* <DEDUP_REMOVED lines=17> */
.L_x_112:
[----:B------:R-:W-:Y:S05]  /*59b0*/  BSYNC B0 ;  /* 0x0000000000007941 */ /* 0x000fea0003800000 */
.L_x_111:
        /* <DEDUP_REMOVED lines=11> */
[----:B--2---:R-:W-:Y:S05]  /*5a70*/  @!P5 BRA `(.L_x_114) ;  /* 0x000000000004d947 */ /* 0x004fea0003800000 */
[----:B------:R2:W5:Y:S02]  /*5a80*/  LDG.E.LTC128B.U16 R88, desc[UR12][R16.64] ;  /* 0x0000000c10587981 */ /* 0x000564000c1e1520 */
.L_x_114:
[----:B------:R-:W-:Y:S05]  /*5a90*/  BSYNC B0 ;  /* 0x0000000000007941 */ /* 0x000fea0003800000 */
.L_x_113:
        /* <DEDUP_REMOVED lines=13> */
.L_x_116:
[----:B------:R-:W-:Y:S05]  /*5b70*/  BSYNC B0 ;  /* 0x0000000000007941 */ /* 0x000fea0003800000 */
.L_x_115:
[----:B-----5:R-:W-:Y:S01]  /*5b80*/  IMAD.U32 R113, R88, 0x10000, RZ ;  /* 0x0001000058717824 */ /* 0x020fe200078e00ff */
        /* <DEDUP_REMOVED lines=13> */
.L_x_118:
[----:B------:R-:W-:Y:S05]  /*5c60*/  BSYNC B0 ;  /* 0x0000000000007941 */ /* 0x000fea0003800000 */
.L_x_117:
[----:B---3-5:R-:W-:Y:S01]  /*5c70*/  IMAD.U32 R113, R88, 0x10000, RZ ;  /* 0x0001000058717824 */ /* 0x028fe200078e00ff */
        /* <DEDUP_REMOVED lines=10> */
[----:B---3--:R-:W-:Y:S05]  /*5d20*/  @!P5 BRA `(.L_x_120) ;  /* 0x000000000004d947 */ /* 0x008fea0003800000 */
[----:B------:R3:W5:Y:S02]  /*5d30*/  LDG.E.LTC128B.U16 R88, desc[UR12][R112.64] ;  /* 0x0000000c70587981 */ /* 0x000764000c1e1520 */
.L_x_120:
[----:B------:R-:W-:Y:S05]  /*5d40*/  BSYNC B0 ;  /* 0x0000000000007941 */ /* 0x000fea0003800000 */
.L_x_119:
        /* <DEDUP_REMOVED lines=10> */
[----:B0-----:R-:W-:Y:S05]  /*5df0*/  @!P5 BRA `(.L_x_122) ;  /* 0x00000000000cd947 */ /* 0x001fea0003800000 */
[----:B------:R-:W-:-:S04]  /*5e00*/  IADD3 R118, P6, R12, UR21, RZ ;  /* 0x000000150c767c10 */ /* 0x000fc8000ffde0ff */
[----:B------:R-:W-:-:S05]  /*5e10*/  IADD3.X R119, R13, UR4, RZ, P6, !PT ;  /* 0x000000040d777c10 */ /* 0x000fca000b7fe4ff */
[----:B------:R0:W5:Y:S04]  /*5e20*/  LDG.E.LTC128B.U16 R88, desc[UR12][R118.64] ;  /* 0x0000000c76587981 */ /* 0x000168000c1e1520 */
.L_x_122:
[----:B------:R-:W-:Y:S05]  /*5e30*/  BSYNC B0 ;  /* 0x0000000000007941 */ /* 0x000fea0003800000 */
.L_x_121:
[----:B0----5:R-:W-:Y:S01]  /*5e40*/  IMAD.U32 R119, R88, 0x10000, RZ ;  /* 0x0001000058777824 */ /* 0x021fe200078e00ff */
        /* <DEDUP_REMOVED lines=13> */
.L_x_124:
[----:B------:R-:W-:Y:S05]  /*5f20*/  BSYNC B0 ;  /* 0x0000000000007941 */ /* 0x000fea0003800000 */
.L_x_123:
        /* <DEDUP_REMOVED lines=8> */
[----:B0-----:R-:W-:Y:S01]  /*5fb0*/  IMAD.X R119, R5, 0x1, R15, P5 ;  /* 0x0000000105777824 */ /* 0x001fe200028e060f */
[----:B------:R-:W-:-:S13]  /*5fc0*/  ISETP.GT.AND P5, PT, R7, 0x80, P6 ;  /* 0x000000800700780c */ /* 0x000fda00037a4270 */
[----:B------:R-:W-:Y:S05]  /*5fd0*/  @!P5 BRA `(.L_x_126) ;  /* 0x00000000000cd947 */ /* 0x000fea0003800000 */
[----:B------:R-:W-:-:S04]  /*5fe0*/  IADD3 R114, P6, R10, UR19, RZ ;  /* 0x000000130a727c10 */ /* 0x000fc8000ffde0ff */
[----:B------:R-:W-:-:S05]  /*5ff0*/  IADD3.X R115, R11, UR4, RZ, P6, !PT ;  /* 0x000000040b737c10 */ /* 0x000fca000b7fe4ff */
[----:B------:R0:W5:Y:S04]  /*6000*/  LDG.E.LTC128B.U16 R88, desc[UR12][R114.64] ;  /* 0x0000000c72587981 */ /* 0x000168000c1e1520 */
.L_x_126:
[----:B------:R-:W-:Y:S05]  /*6010*/  BSYNC B0 ;  /* 0x0000000000007941 */ /* 0x000fea0003800000 */
.L_x_125:
[----:B0----5:R-:W-:Y:S01]  /*6020*/  IMAD.U32 R115, R88, 0x10000, RZ ;  /* 0x0001000058737824 */ /* 0x021fe200078e00ff */
[----:B------:R-:W-:Y:S01]  /*6030*/  LOP3.LUT P6, RZ, R120, 0x4, RZ, 0xc0, !PT ;  /* 0x0000000478ff7812 */ /* 0x000fe200078cc0ff */
[----:B------:R-:W-:Y:S01]  /*6040*/  BSSY B0, `(.L_x_127) ;  /* 0x000000d000007945 */ /* 0x000fe20003800000 */
[----:B------:R-:W-:Y:S01]  /*6050*/  PRMT R60, R88, 0x7610, R60 ;  /* 0x00007610583c7816 */ /* 0x000fe2000000003c */
        /* <DEDUP_REMOVED lines=11> */
.L_x_128:
[----:B------:R-:W-:Y:S05]  /*6110*/  BSYNC B0 ;  /* 0x0000000000007941 */ /* 0x000fea0003800000 */
.L_x_127:
        /* <DEDUP_REMOVED lines=15> */
.L_x_130:
[----:B------:R-:W-:Y:S05]  /*6210*/  BSYNC B0 ;  /* 0x0000000000007941 */ /* 0x000fea0003800000 */
.L_x_129:
        /* <DEDUP_REMOVED lines=14> */
.L_x_132:
[----:B------:R-:W-:Y:S05]  /*6300*/  BSYNC B0 ;  /* 0x0000000000007941 */ /* 0x000fea0003800000 */
.L_x_131:
        /* <DEDUP_REMOVED lines=14> */
.L_x_134:
[----:B------:R-:W-:Y:S05]  /*63f0*/  BSYNC B0 ;  /* 0x0000000000007941 */ /* 0x000fea0003800000 */
.L_x_133:
        /* <DEDUP_REMOVED lines=14> */
.L_x_136:
[----:B------:R-:W-:Y:S05]  /*64e0*/  BSYNC B0 ;  /* 0x0000000000007941 */ /* 0x000fea0003800000 */
.L_x_135:
        /* <DEDUP_REMOVED lines=14> */
.L_x_138:
[----:B------:R-:W-:Y:S05]  /*65d0*/  BSYNC B0 ;  /* 0x0000000000007941 */ /* 0x000fea0003800000 */
.L_x_137:
        /* <DEDUP_REMOVED lines=14> */
.L_x_140:
[----:B------:R-:W-:Y:S05]  /*66c0*/  BSYNC B0 ;  /* 0x0000000000007941 */ /* 0x000fea0003800000 */
.L_x_139:
        /* <DEDUP_REMOVED lines=14> */
.L_x_142:
[----:B------:R-:W-:Y:S05]  /*67b0*/  BSYNC B0 ;  /* 0x0000000000007941 */ /* 0x000fea0003800000 */
.L_x_141:
        /* <DEDUP_REMOVED lines=14> */
.L_x_144:
[----:B------:R-:W-:Y:S05]  /*68a0*/  BSYNC B0 ;  /* 0x0000000000007941 */ /* 0x000fea0003800000 */
.L_x_143:
        /* <DEDUP_REMOVED lines=14> */
.L_x_146:
[----:B------:R-:W-:Y:S05]  /*6990*/  BSYNC B0 ;  /* 0x0000000000007941 */ /* 0x000fea0003800000 */
.L_x_145:
        /* <DEDUP_REMOVED lines=14> */
.L_x_148:
[----:B------:R-:W-:Y:S05]  /*6a80*/  BSYNC B0 ;  /* 0x0000000000007941 */ /* 0x000fea0003800000 */
.L_x_147:
        /* <DEDUP_REMOVED lines=14> */
.L_x_150:
[----:B------:R-:W-:Y:S05]  /*6b70*/  BSYNC B0 ;  /* 0x0000000000007941 */ /* 0x000fea0003800000 */
.L_x_149:
        /* <DEDUP_REMOVED lines=14> */
.L_x_152:
[----:B------:R-:W-:Y:S05]  /*6c60*/  BSYNC B0 ;  /* 0x0000000000007941 */ /* 0x000fea0003800000 */
.L_x_151:
        /* <DEDUP_REMOVED lines=14> */
.L_x_154:
[----:B------:R-:W-:Y:S05]  /*6d50*/  BSYNC B0 ;  /* 0x0000000000007941 */ /* 0x000fea0003800000 */
.L_x_153:
        /* <DEDUP_REMOVED lines=14> */
.L_x_156:
[----:B------:R-:W-:Y:S05]  /*6e40*/  BSYNC B0 ;  /* 0x0000000000007941 */ /* 0x000fea0003800000 */
.L_x_155:
        /* <DEDUP_REMOVED lines=14> */
.L_x_158:
[----:B------:R-:W-:Y:S05]  /*6f30*/  BSYNC B0 ;  /* 0x0000000000007941 */ /* 0x000fea0003800000 */
.L_x_157:
        /* <DEDUP_REMOVED lines=14> */
.L_x_160:
[----:B------:R-:W-:Y:S05]  /*7020*/  BSYNC B0 ;  /* 0x0000000000007941 */ /* 0x000fea0003800000 */
.L_x_159:
        /* <DEDUP_REMOVED lines=14> */
.L_x_162:
[----:B------:R-:W-:Y:S05]  /*7110*/  BSYNC B0 ;  /* 0x0000000000007941 */ /* 0x000fea0003800000 */
.L_x_161:
[----:B0----5:R-:W-:Y:S01]  /*7120*/  IMAD.U32 R61, R6, 0x10000, RZ ;  /* 0x00010000063d7824 */ /* 0x021fe200078e00ff */
        /* <DEDUP_REMOVED lines=12> */
.L_x_164:
[----:B------:R-:W-:Y:S05]  /*71f0*/  BSYNC B0 ;  /* 0x0000000000007941 */ /* 0x000fea0003800000 */
.L_x_163:
        /* <DEDUP_REMOVED lines=13> */
.L_x_166:
[----:B------:R-:W-:Y:S05]  /*72d0*/  BSYNC B0 ;  /* 0x0000000000007941 */ /* 0x000fea0003800000 */
.L_x_165:
        /* <DEDUP_REMOVED lines=13> */
.L_x_168:
[----:B------:R-:W-:Y:S05]  /*73b0*/  BSYNC B0 ;  /* 0x0000000000007941 */ /* 0x000fea0003800000 */
.L_x_167:
        /* <DEDUP_REMOVED lines=13> */
.L_x_170:
[----:B------:R-:W-:Y:S05]  /*7490*/  BSYNC B0 ;  /* 0x0000000000007941 */ /* 0x000fea0003800000 */
.L_x_169:
        /* <DEDUP_REMOVED lines=13> */
.L_x_172:
[----:B------:R-:W-:Y:S05]  /*7570*/  BSYNC B0 ;  /* 0x0000000000007941 */ /* 0x000fea0003800000 */
.L_x_171:
        /* <DEDUP_REMOVED lines=13> */
.L_x_174:
[----:B------:R-:W-:Y:S05]  /*7650*/  BSYNC B0 ;  /* 0x0000000000007941 */ /* 0x000fea0003800000 */
.L_x_173:
        /* <DEDUP_REMOVED lines=13> */
.L_x_176:
[----:B------:R-:W-:Y:S05]  /*7730*/  BSYNC B0 ;  /* 0x0000000000007941 */ /* 0x000fea0003800000 */
.L_x_175:
        /* <DEDUP_REMOVED lines=9> */
[----:B0-----:R-:W-:Y:S02]  /*77d0*/  IADD3.X R5, R13, UR4, RZ, P5, !PT ;  /* 0x000000040d057c10 */ /* 0x001fe4000affe4ff */
[----:B------:R-:W-:-:S13]  /*77e0*/  ISETP.GT.AND P5, PT, R7, 0x88, P0 ;  /* 0x000000880700780c */ /* 0x000fda00007a4270 */
[----:B------:R-:W-:Y:S05]  /*77f0*/  @!P5 BRA `(.L_x_178) ;  /* 0x000000000004d947 */ /* 0x000fea0003800000 */
[----:B------:R0:W5:Y:S02]  /*7800*/  LDG.E.LTC128B.U16 R6, desc[UR12][R4.64] ;  /* 0x0000000c04067981 */ /* 0x000164000c1e1520 */
.L_x_178:
[----:B------:R-:W-:Y:S05]  /*7810*/  BSYNC B0 ;  /* 0x0000000000007941 */ /* 0x000fea0003800000 */
.L_x_177:
[----:B0----5:R-:W-:Y:S01]  /*7820*/  IMAD.U32 R5, R6, 0x10000, RZ ;  /* 0x0001000006057824 */ /* 0x021fe200078e00ff */
[----:B------:R-:W-:Y:S03]  /*7830*/  BSSY B0, `(.L_x_179) ;  /* 0x000000d000007945 */ /* 0x000fe60003800000 */
[----:B------:R-:W-:-:S04]  /*7840*/  FMUL R4, R5, R2 ;  /* 0x0000000205047220 */ /* 0x000fc80000400000 */
[----:B------:R-:W-:-:S05]  /*7850*/  FFMA R4, R87, R0, R4 ;  /* 0x0000000057047223 */ /* 0x000fca0000000004 */
[----:B------:R-:W-:-:S04]  /*7860*/  F2FP.BF16.F32.PACK_AB R4, RZ, R4 ;  /* 0x00000004ff04723e */ /* 0x000fc800000010ff */
[----:B------:R-:W-:-:S05]  /*7870*/  PRMT R5, R4, 0x7610, R5 ;  /* 0x0000761004057816 */ /* 0x000fca0000000005 */
        /* <DEDUP_REMOVED lines=8> */
.L_x_180:
[----:B------:R-:W-:Y:S05]  /*7900*/  BSYNC B0 ;  /* 0x0000000000007941 */ /* 0x000fea0003800000 */
.L_x_179:
        /* <DEDUP_REMOVED lines=14> */
.L_x_182:
[----:B------:R-:W-:Y:S05]  /*79f0*/  BSYNC B0 ;  /* 0x0000000000007941 */ /* 0x000fea0003800000 */
.L_x_181:
[----:B0----5:R-:W-:Y:S01]  /*7a00*/  IMAD.U32 R13, R6, 0x10000, RZ ;  /* 0x00010000060d7824 */ /* 0x021fe200078e00ff */
[----:B------:R-:W-:Y:S01]  /*7a10*/  ISETP.GT.AND P4, PT, R7, 0xc8, P4 ;  /* 0x000000c80700780c */ /* 0x000fe20002784270 */
[----:B------:R-:W-:Y:S02]  /*7a20*/  BSSY B0, `(.L_x_183) ;  /* 0x000000b000007945 */ /* 0x000fe40003800000 */
[----:B------:R-:W-:-:S04]  /*7a30*/  FMUL R8, R13, R2 ;  /* 0x000000020d087220 */ /* 0x000fc80000400000 */
[----:B------:R-:W-:-:S05]  /*7a40*/  FFMA R8, R25, R0, R8 ;  /* 0x0000000019087223 */ /* 0x000fca0000000008 */
[----:B------:R-:W-:-:S05]  /*7a50*/  F2FP.BF16.F32.PACK_AB R8, RZ, R8 ;  /* 0x00000008ff08723e */ /* 0x000fca00000010ff */
[----:B------:R0:W-:Y:S01]  /*7a60*/  @P5 STG.E.U16 desc[UR12][R60.64], R8 ;  /* 0x000000083c005986 */ /* 0x0001e2000c10150c */
[----:B------:R-:W-:-:S05]  /*7a70*/  IADD3 R12, P5, R56, R9, RZ ;  /* 0x00000009380c7210 */ /* 0x000fca0007fbe0ff */
[----:B------:R-:W-:Y:S01]  /*7a80*/  IMAD.X R13, R57, 0x1, R15, P5 ;  /* 0x00000001390d7824 */ /* 0x000fe200028e060f */
[----:B------:R-:W-:Y:S07]  /*7a90*/  @!P4 BRA `(.L_x_184) ;  /* 0x00000000000cc947 */ /* 0x000fee0003800000 */
[----:B0-----:R-:W-:-:S04]  /*7aa0*/  IADD3 R8, P5, R112, UR22, RZ ;  /* 0x0000001670087c10 */ /* 0x001fc8000ffbe0ff */
[----:B------:R-:W-:-:S05]  /*7ab0*/  IADD3.X R9, R113, UR4, RZ, P5, !PT ;  /* 0x0000000471097c10 */ /* 0x000fca000affe4ff */
[----:B------:R0:W5:Y:S04]  /*7ac0*/  LDG.E.LTC128B.U16 R6, desc[UR12][R8.64] ;  /* 0x0000000c08067981 */ /* 0x000168000c1e1520 */
.L_x_184:
[----:B------:R-:W-:Y:S05]  /*7ad0*/  BSYNC B0 ;  /* 0x0000000000007941 */ /* 0x000fea0003800000 */
.L_x_183:
        /* <DEDUP_REMOVED lines=14> */
.L_x_186:
[----:B------:R-:W-:Y:S05]  /*7bc0*/  BSYNC B0 ;  /* 0x0000000000007941 */ /* 0x000fea0003800000 */
.L_x_185:
[----:B-----5:R-:W-:Y:S01]  /*7bd0*/  IMAD.U32 R3, R6, 0x10000, RZ ;  /* 0x0001000006037824 */ /* 0x020fe200078e00ff */
[----:B------:R-:W-:Y:S01]  /*7be0*/  LOP3.LUT P5, RZ, R120, 0x4, RZ, 0xc0, !PT ;  /* 0x0000000478ff7812 */ /* 0x000fe200078ac0ff */
[----:B------:R-:W-:Y:S02]  /*7bf0*/  BSSY B0, `(.L_x_187) ;  /* 0x000000c000007945 */ /* 0x000fe40003800000 */
[----:B0-----:R-:W-:-:S04]  /*7c00*/  FMUL R8, R3, R2 ;  /* 0x0000000203087220 */ /* 0x001fc80000400000 */
        /* <DEDUP_REMOVED lines=10> */
.L_x_188:
[----:B------:R-:W-:Y:S05]  /*7cb0*/  BSYNC B0 ;  /* 0x0000000000007941 */ /* 0x000fea0003800000 */
.L_x_187:
        /* <DEDUP_REMOVED lines=14> */
.L_x_190:
[----:B------:R-:W-:Y:S05]  /*7da0*/  BSYNC B0 ;  /* 0x0000000000007941 */ /* 0x000fea0003800000 */
.L_x_189:
[----:B-----5:R-:W-:Y:S01]  /*7db0*/  IMAD.U32 R3, R6, 0x10000, RZ ;  /* 0x0001000006037824 */ /* 0x020fe200078e00ff */
[----:B------:R-:W-:Y:S01]  /*7dc0*/  LOP3.LUT P5, RZ, R120, 0x4, RZ, 0xc0, !PT ;  /* 0x0000000478ff7812 */ /* 0x000fe200078ac0ff */
[----:B------:R-:W-:Y:S02]  /*7dd0*/  BSSY B0, `(.L_x_191) ;  /* 0x000000e000007945 */ /* 0x000fe40003800000 */
[----:B0-----:R-:W-:-:S04]  /*7de0*/  FMUL R4, R3, R2 ;  /* 0x0000000203047220 */ /* 0x001fc80000400000 */
[----:B------:R-:W-:-:S05]  /*7df0*/  FFMA R4, R29, R0, R4 ;  /* 0x000000001d047223 */ /* 0x000fca0000000004 */
[----:B------:R-:W-:-:S04]  /*7e00*/  F2FP.BF16.F32.PACK_AB R4, RZ, R4 ;  /* 0x00000004ff04723e */ /* 0x000fc800000010ff */
[----:B------:R-:W-:Y:S02]  /*7e10*/  PRMT R5, R4, 0x7610, R5 ;  /* 0x0000761004057816 */ /* 0x000fe40000000005 */
[----:B------:R-:W-:-:S03]  /*7e20*/  PRMT R4, R6, 0x7610, R4 ;  /* 0x0000761006047816 */ /* 0x000fc60000000004 */
        /* <DEDUP_REMOVED lines=8> */
.L_x_192:
[----:B------:R-:W-:Y:S05]  /*7eb0*/  BSYNC B0 ;  /* 0x0000000000007941 */ /* 0x000fea0003800000 */
.L_x_191:
[----:B-----5:R-:W-:Y:S01]  /*7ec0*/  IMAD.U32 R3, R4, 0x10000, RZ ;  /* 0x0001000004037824 */ /* 0x020fe200078e00ff */
        /* <DEDUP_REMOVED lines=12> */
.L_x_194:
[----:B------:R-:W-:Y:S05]  /*7f90*/  BSYNC B0 ;  /* 0x0000000000007941 */ /* 0x000fea0003800000 */
.L_x_193:
        /* <DEDUP_REMOVED lines=14> */
.L_x_196:
[----:B------:R-:W-:Y:S05]  /*8080*/  BSYNC B0 ;  /* 0x0000000000007941 */ /* 0x000fea0003800000 */
.L_x_195:
        /* <DEDUP_REMOVED lines=14> */
.L_x_198:
[----:B------:R-:W-:Y:S05]  /*8170*/  BSYNC B0 ;  /* 0x0000000000007941 */ /* 0x000fea0003800000 */
.L_x_197:
        /* <DEDUP_REMOVED lines=14> */
.L_x_200:
[----:B------:R-:W-:Y:S05]  /*8260*/  BSYNC B0 ;  /* 0x0000000000007941 */ /* 0x000fea0003800000 */
.L_x_199:
        /* <DEDUP_REMOVED lines=13> */
.L_x_202:
[----:B------:R-:W-:Y:S05]  /*8340*/  BSYNC B0 ;  /* 0x0000000000007941 */ /* 0x000fea0003800000 */
.L_x_201:
        /* <DEDUP_REMOVED lines=14> */
.L_x_204:
[----:B------:R-:W-:Y:S05]  /*8430*/  BSYNC B0 ;  /* 0x0000000000007941 */ /* 0x000fea0003800000 */
.L_x_203:
        /* <DEDUP_REMOVED lines=14> */
.L_x_206:
[----:B------:R-:W-:Y:S05]  /*8520*/  BSYNC B0 ;  /* 0x0000000000007941 */ /* 0x000fea0003800000 */
.L_x_205:
        /* <DEDUP_REMOVED lines=14> */
.L_x_208:
[----:B------:R-:W-:Y:S05]  /*8610*/  BSYNC B0 ;  /* 0x0000000000007941 */ /* 0x000fea0003800000 */
.L_x_207:
        /* <DEDUP_REMOVED lines=13> */
.L_x_210:
[----:B------:R-:W-:Y:S05]  /*86f0*/  BSYNC B0 ;  /* 0x0000000000007941 */ /* 0x000fea0003800000 */
.L_x_209:
        /* <DEDUP_REMOVED lines=14> */
.L_x_212:
[----:B------:R-:W-:Y:S05]  /*87e0*/  BSYNC B0 ;  /* 0x0000000000007941 */ /* 0x000fea0003800000 */
.L_x_211:
        /* <DEDUP_REMOVED lines=14> */
.L_x_214:
[----:B------:R-:W-:Y:S05]  /*88d0*/  BSYNC B0 ;  /* 0x0000000000007941 */ /* 0x000fea0003800000 */
.L_x_213:
[----:B-----5:R-:W-:Y:S01]  /*88e0*/  IMAD.U32 R3, R4, 0x10000, RZ ;  /* 0x0001000004037824 */ /* 0x020fe200078e00ff */
[----:B------:R-:W-:Y:S01]  /*88f0*/  LOP3.LUT P5, RZ, R120, 0x100, RZ, 0xc0, !PT ;  /* 0x0000010078ff7812 */ /* 0x000fe200078ac0ff */
[----:B------:R-:W-:Y:S02]  /*8900*/  BSSY B0, `(.L_x_215) ;  /* 0x000000a000007945 */ /* 0x000fe40003800000 */
[----:B------:R-:W-:-:S04]  /*8910*/  FMUL R6, R3, R2 ;  /* 0x0000000203067220 */ /* 0x000fc80000400000 */
[----:B------:R-:W-:-:S05]  /*8920*/  FFMA R6, R41, R0, R6 ;  /* 0x0000000029067223 */ /* 0x000fca0000000006 */
[----:B------:R-:W-:-:S05]  /*8930*/  F2FP.BF16.F32.PACK_AB R6, RZ, R6 ;  /* 0x00000006ff06723e */ /* 0x000fca00000010ff */
[----:B------:R0:W-:Y:S01]  /*8940*/  @P4 STG.E.U16 desc[UR12][R18.64], R6 ;  /* 0x0000000612004986 */ /* 0x0001e2000c10150c */
[----:B------:R-:W-:-:S13]  /*8950*/  ISETP.GT.AND P4, PT, R7, 0xc8, P5 ;  /* 0x000000c80700780c */ /* 0x000fda0002f84270 */
[----:B0-----:R-:W-:Y:S05]  /*8960*/  @!P4 BRA `(.L_x_216) ;  /* 0x00000000000cc947 */ /* 0x001fea0003800000 */
[----:B------:R-:W-:-:S04]  /*8970*/  IADD3 R4, P5, R112, UR14, RZ ;  /* 0x0000000e70047c10 */ /* 0x000fc8000ffbe0ff */
[----:B------:R-:W-:-:S05]  /*8980*/  IADD3.X R5, R113, UR4, RZ, P5, !PT ;  /* 0x0000000471057c10 */ /* 0x000fca000affe4ff */
[----:B------:R0:W5:Y:S04]  /*8990*/  LDG.E.LTC128B.U16 R4, desc[UR12][R4.64] ;  /* 0x0000000c04047981 */ /* 0x000168000c1e1520 */
.L_x_216:
[----:B------:R-:W-:Y:S05]  /*89a0*/  BSYNC B0 ;  /* 0x0000000000007941 */ /* 0x000fea0003800000 */
.L_x_215:
[----:B-----5:R-:W-:Y:S01]  /*89b0*/  IMAD.U32 R3, R4, 0x10000, RZ ;  /* 0x0001000004037824 */ /* 0x020fe200078e00ff */
[----:B------:R-:W-:Y:S03]  /*89c0*/  BSSY B0, `(.L_x_217) ;  /* 0x000000a000007945 */ /* 0x000fe60003800000 */
        /* <DEDUP_REMOVED lines=9> */
.L_x_218:
[----:B------:R-:W-:Y:S05]  /*8a60*/  BSYNC B0 ;  /* 0x0000000000007941 */ /* 0x000fea0003800000 */
.L_x_217:
        /* <DEDUP_REMOVED lines=14> */
.L_x_220:
[----:B------:R-:W-:Y:S05]  /*8b50*/  BSYNC B0 ;  /* 0x0000000000007941 */ /* 0x000fea0003800000 */
.L_x_219:
        /* <DEDUP_REMOVED lines=14> */
.L_x_222:
[----:B------:R-:W-:Y:S05]  /*8c40*/  BSYNC B0 ;  /* 0x0000000000007941 */ /* 0x000fea0003800000 */
.L_x_221:
[----:B-----5:R-:W-:Y:S01]  /*8c50*/  IMAD.U32 R3, R4, 0x10000, RZ ;  /* 0x0001000004037824 */ /* 0x020fe200078e00ff */
[----:B------:R-:W-:Y:S01]  /*8c60*/  LOP3.LUT P5, RZ, R120, 0x200, RZ, 0xc0, !PT ;  /* 0x0000020078ff7812 */ /* 0x000fe200078ac0ff */
[----:B------:R-:W-:Y:S02]  /*8c70*/  BSSY B0, `(.L_x_223) ;  /* 0x000000b000007945 */ /* 0x000fe40003800000 */
[----:B------:R-:W-:Y:S01]  /*8c80*/  FMUL R6, R3, R2 ;  /* 0x0000000203067220 */ /* 0x000fe20000400000 */
[----:B------:R-:W-:Y:S02]  /*8c90*/  ISETP.GT.AND P5, PT, R7, 0xc8, P5 ;  /* 0x000000c80700780c */ /* 0x000fe40002fa4270 */
[----:B------:R-:W-:Y:S01]  /*8ca0*/  PRMT R3, R4, 0x7610, R3 ;  /* 0x0000761004037816 */ /* 0x000fe20000000003 */
[----:B------:R-:W-:-:S05]  /*8cb0*/  FFMA R6, R45, R0, R6 ;  /* 0x000000002d067223 */ /* 0x000fca0000000006 */
[----:B------:R-:W-:-:S05]  /*8cc0*/  F2FP.BF16.F32.PACK_AB R6, RZ, R6 ;  /* 0x00000006ff06723e */ /* 0x000fca00000010ff */
[----:B------:R0:W-:Y:S01]  /*8cd0*/  @P4 STG.E.U16 desc[UR12][R10.64], R6 ;  /* 0x000000060a004986 */ /* 0x0001e2000c10150c */
[----:B------:R-:W-:Y:S05]  /*8ce0*/  @!P5 BRA `(.L_x_224) ;  /* 0x00000000000cd947 */ /* 0x000fea0003800000 */
[----:B------:R-:W-:-:S04]  /*8cf0*/  IADD3 R4, P4, R112, UR10, RZ ;  /* 0x0000000a70047c10 */ /* 0x000fc8000ff9e0ff */
[----:B0-----:R-:W-:-:S05]  /*8d00*/  IADD3.X R5, R113, UR4, RZ, P4, !PT ;  /* 0x0000000471057c10 */ /* 0x001fca000a7fe4ff */
[----:B------:R0:W5:Y:S04]  /*8d10*/  LDG.E.LTC128B.U16 R3, desc[UR12][R4.64] ;  /* 0x0000000c04037981 */ /* 0x000168000c1e1520 */
.L_x_224:
[----:B------:R-:W-:Y:S05]  /*8d20*/  BSYNC B0 ;  /* 0x0000000000007941 */ /* 0x000fea0003800000 */
.L_x_223:
[----:B0----5:R-:W-:Y:S01]  /*8d30*/  IMAD.U32 R5, R3, 0x10000, RZ ;  /* 0x0001000003057824 */ /* 0x021fe200078e00ff */
[----:B------:R-:W-:Y:S01]  /*8d40*/  IADD3 R4, P4, R56, R101, RZ ;  /* 0x0000006538047210 */ /* 0x000fe20007f9e0ff */
[----:B------:R-:W-:Y:S01]  /*8d50*/  BSSY B0, `(.L_x_225) ;  /* 0x000000b000007945 */ /* 0x000fe20003800000 */
[----:B------:R-:W-:Y:S01]  /*8d60*/  ISETP.GT.AND P6, PT, R7, 0xc8, P6 ;  /* 0x000000c80700780c */ /* 0x000fe200037c4270 */
[----:B------:R-:W-:-:S04]  /*8d70*/  FMUL R5, R5, R2 ;  /* 0x0000000205057220 */ /* 0x000fc80000400000 */
[----:B------:R-:W-:-:S05]  /*8d80*/  FFMA R5, R46, R0, R5 ;  /* 0x000000002e057223 */ /* 0x000fca0000000005 */
[----:B------:R-:W-:Y:S01]  /*8d90*/  F2FP.BF16.F32.PACK_AB R6, RZ, R5 ;  /* 0x00000005ff06723e */ /* 0x000fe200000010ff */
[----:B------:R-:W-:-:S05]  /*8da0*/  IMAD.X R5, R57, 0x1, R15, P4 ;  /* 0x0000000139057824 */ /* 0x000fca00020e060f */
[----:B------:R0:W-:Y:S01]  /*8db0*/  @P5 STG.E.U16 desc[UR12][R4.64], R6 ;  /* 0x0000000604005986 */ /* 0x0001e2000c10150c */
[----:B------:R-:W-:Y:S05]  /*8dc0*/  @!P6 BRA `(.L_x_226) ;  /* 0x00000000000ce947 */ /* 0x000fea0003800000 */
[----:B0-----:R-:W-:-:S04]  /*8dd0*/  IADD3 R4, P4, R112, UR9, RZ ;  /* 0x0000000970047c10 */ /* 0x001fc8000ff9e0ff */
[----:B------:R-:W-:-:S05]  /*8de0*/  IADD3.X R5, R113, UR4, RZ, P4, !PT ;  /* 0x0000000471057c10 */ /* 0x000fca000a7fe4ff */
[----:B------:R0:W5:Y:S04]  /*8df0*/  LDG.E.LTC128B.U16 R3, desc[UR12][R4.64] ;  /* 0x0000000c04037981 */ /* 0x000168000c1e1520 */
.L_x_226:
[----:B------:R-:W-:Y:S05]  /*8e00*/  BSYNC B0 ;  /* 0x0000000000007941 */ /* 0x000fea0003800000 */
.L_x_225:
[----:B0----5:R-:W-:Y:S01]  /*8e10*/  IMAD.U32 R5, R3, 0x10000, RZ ;  /* 0x0001000003057824 */ /* 0x021fe200078e00ff */
[----:B------:R-:W-:Y:S01]  /*8e20*/  ISETP.GT.AND P4, PT, R7, 0xc0, P3 ;  /* 0x000000c00700780c */ /* 0x000fe20001f84270 */
[----:B------:R-:W-:Y:S02]  /*8e30*/  BSSY B0, `(.L_x_227) ;  /* 0x000000b000007945 */ /* 0x000fe40003800000 */
[----:B------:R-:W-:-:S04]  /*8e40*/  FMUL R4, R5, R2 ;  /* 0x0000000205047220 */ /* 0x000fc80000400000 */
[----:B------:R-:W-:Y:S01]  /*8e50*/  FFMA R47, R47, R0, R4 ;  /* 0x000000002f2f7223 */ /* 0x000fe20000000004 */
[----:B------:R-:W-:-:S04]  /*8e60*/  IADD3 R4, P5, R56, R103, RZ ;  /* 0x0000006738047210 */ /* 0x000fc80007fbe0ff */
[----:B------:R-:W-:Y:S01]  /*8e70*/  F2FP.BF16.F32.PACK_AB R47, RZ, R47 ;  /* 0x0000002fff2f723e */ /* 0x000fe200000010ff */
[----:B------:R-:W-:-:S05]  /*8e80*/  IMAD.X R5, R57, 0x1, R15, P5 ;  /* 0x0000000139057824 */ /* 0x000fca00028e060f */
[----:B------:R0:W-:Y:S01]  /*8e90*/  @P6 STG.E.U16 desc[UR12][R4.64], R47 ;  /* 0x0000002f04006986 */ /* 0x0001e2000c10150c */
[----:B------:R-:W-:Y:S05]  /*8ea0*/  @!P4 BRA `(.L_x_228) ;  /* 0x00000000000cc947 */ /* 0x000fea0003800000 */
[----:B0-----:R-:W-:-:S04]  /*8eb0*/  IADD3 R4, P5, R16, UR8, RZ ;  /* 0x0000000810047c10 */ /* 0x001fc8000ffbe0ff */
[----:B------:R-:W-:-:S05]  /*8ec0*/  IADD3.X R5, R17, UR4, RZ, P5, !PT ;  /* 0x0000000411057c10 */ /* 0x000fca000affe4ff */
[----:B------:R0:W5:Y:S04]  /*8ed0*/  LDG.E.LTC128B.U16 R3, desc[UR12][R4.64] ;  /* 0x0000000c04037981 */ /* 0x000168000c1e1520 */
.L_x_228:
[----:B------:R-:W-:Y:S05]  /*8ee0*/  BSYNC B0 ;  /* 0x0000000000007941 */ /* 0x000fea0003800000 */
.L_x_227:
        /* <DEDUP_REMOVED lines=13> */
.L_x_230:
[----:B------:R-:W-:Y:S05]  /*8fc0*/  BSYNC B0 ;  /* 0x0000000000007941 */ /* 0x000fea0003800000 */
.L_x_229:
        /* <DEDUP_REMOVED lines=13> */
.L_x_232:
[----:B------:R-:W-:Y:S05]  /*90a0*/  BSYNC B0 ;  /* 0x0000000000007941 */ /* 0x000fea0003800000 */
.L_x_231:
        /* <DEDUP_REMOVED lines=13> */
.L_x_234:
[----:B------:R-:W-:Y:S05]  /*9180*/  BSYNC B0 ;  /* 0x0000000000007941 */ /* 0x000fea0003800000 */
.L_x_233:
        /* <DEDUP_REMOVED lines=13> */
.L_x_236:
[----:B------:R-:W-:Y:S05]  /*9260*/  BSYNC B0 ;  /* 0x0000000000007941 */ /* 0x000fea0003800000 */
.L_x_235:
[----:B0----5:R-:W-:Y:S01]  /*9270*/  IMAD.U32 R5, R3, 0x10000, RZ ;  /* 0x0001000003057824 */ /* 0x021fe200078e00ff */
[----:B------:R-:W-:Y:S01]  /*9280*/  IADD3 R4, P4, R20, R109, RZ ;  /* 0x0000006d14047210 */ /* 0x000fe20007f9e0ff */
[----:B------:R-:W-:Y:S01]  /*9290*/  BSSY B0, `(.L_x_237) ;  /* 0x000000b000007945 */ /* 0x000fe20003800000 */
[----:B------:R-:W-:Y:S01]  /*92a0*/  ISETP.GT.AND P2, PT, R7, 0xc0, P0 ;  /* 0x000000c00700780c */ /* 0x000fe20000744270 */
[----:B------:R-:W-:-:S04]  /*92b0*/  FMUL R5, R5, R2 ;  /* 0x0000000205057220 */ /* 0x000fc80000400000 */
[----:B------:R-:W-:-:S05]  /*92c0*/  FFMA R5, R52, R0, R5 ;  /* 0x0000000034057223 */ /* 0x000fca0000000005 */
[----:B------:R-:W-:Y:S01]  /*92d0*/  F2FP.BF16.F32.PACK_AB R6, RZ, R5 ;  /* 0x00000005ff06723e */ /* 0x000fe200000010ff */
[----:B------:R-:W-:Y:S01]  /*92e0*/  IMAD.X R5, R21, 0x1, R15, P4 ;  /* 0x0000000115057824 */ /* 0x000fe200020e060f */
[----:B------:R-:W-:-:S04]  /*92f0*/  IADD3 R8, P4, R16, UR5, RZ ;  /* 0x0000000510087c10 */ /* 0x000fc8000ff9e0ff */
[----:B------:R0:W-:Y:S01]  /*9300*/  @P3 STG.E.U16 desc[UR12][R4.64], R6 ;  /* 0x0000000604003986 */ /* 0x0001e2000c10150c */
[----:B------:R-:W-:Y:S01]  /*9310*/  IADD3.X R9, R17, UR4, RZ, P4, !PT ;  /* 0x0000000411097c10 */ /* 0x000fe2000a7fe4ff */
[----:B------:R-:W-:Y:S07]  /*9320*/  @!P2 BRA `(.L_x_238) ;  /* 0x000000000004a947 */ /* 0x000fee0003800000 */
[----:B------:R0:W5:Y:S02]  /*9330*/  LDG.E.LTC128B.U16 R3, desc[UR12][R8.64] ;  /* 0x0000000c08037981 */ /* 0x000164000c1e1520 */
.L_x_238:
[----:B------:R-:W-:Y:S05]  /*9340*/  BSYNC B0 ;  /* 0x0000000000007941 */ /* 0x000fea0003800000 */
.L_x_237:
        /* <DEDUP_REMOVED lines=13> */
.L_x_240:
[----:B------:R-:W-:Y:S05]  /*9420*/  BSYNC B0 ;  /* 0x0000000000007941 */ /* 0x000fea0003800000 */
.L_x_239:
        /* <DEDUP_REMOVED lines=13> */
.L_x_242:
[----:B------:R-:W-:Y:S05]  /*9500*/  BSYNC B0 ;  /* 0x0000000000007941 */ /* 0x000fea0003800000 */
.L_x_241:
[----:B-----5:R-:W-:-:S04]  /*9510*/  IMAD.U32 R3, R3, 0x10000, RZ ;  /* 0x0001000003037824 */ /* 0x020fc800078e00ff */
[----:B0-----:R-:W-:Y:S01]  /*9520*/  FMUL R4, R3, R2 ;  /* 0x0000000203047220 */ /* 0x001fe20000400000 */
[----:B------:R-:W-:-:S03]  /*9530*/  IADD3 R2, P1, R56, R111, RZ ;  /* 0x0000006f38027210 */ /* 0x000fc60007f3e0ff */
[----:B------:R-:W-:Y:S01]  /*9540*/  FFMA R4, R55, R0, R4 ;  /* 0x0000000037047223 */ /* 0x000fe20000000004 */
[----:B------:R-:W-:Y:S09]  /*9550*/  @!P0 EXIT ;  /* 0x000000000000894d */ /* 0x000ff20003800000 */
[----:B------:R-:W-:Y:S01]  /*9560*/  F2FP.BF16.F32.PACK_AB R4, RZ, R4 ;  /* 0x00000004ff04723e */ /* 0x000fe200000010ff */
[----:B------:R-:W-:-:S05]  /*9570*/  IMAD.X R3, R57, 0x1, R15, P1 ;  /* 0x0000000139037824 */ /* 0x000fca00008e060f */
[----:B------:R-:W-:Y:S01]  /*9580*/  STG.E.U16 desc[UR12][R2.64], R4 ;  /* 0x0000000402007986 */ /* 0x000fe2000c10150c */
[----:B------:R-:W-:Y:S05]  /*9590*/  EXIT ;  /* 0x000000000000794d */ /* 0x000fea0003800000 */
.L_x_22:
[----:B------:R-:W-:Y:S01]  /*95a0*/  ULDC.64 UR4, c[0x0][0x650] ;  /* 0x0001940000047ab9 */ /* 0x000fe20000000a00 */
[-C--:B------:R-:W-:Y:S01]  /*95b0*/  FMUL R120, R120, R0.reuse ;  /* 0x0000000078787220 */ /* 0x080fe20000400000 */
[----:B------:R-:W-:Y:S01]  /*95c0*/  LEA R2, P1, R10, UR4, 0x1 ;  /* 0x000000040a027c11 */ /* 0x000fe2000f8208ff */
[-C--:B------:R-:W-:Y:S01]  /*95d0*/  FMUL R121, R121, R0.reuse ;  /* 0x0000000079797220 */ /* 0x080fe20000400000 */
[----:B------:R-:W-:Y:S01]  /*95e0*/  ISETP.GT.AND P5, PT, R8, 0x1, PT ;  /* 0x000000010800780c */ /* 0x000fe20003fa4270 */
[----:B------:R-:W-:Y:S01]  /*95f0*/  FMUL R122, R122, R0 ;  /* 0x000000007a7a7220 */ /* 0x000fe20000400000 */
[----:B------:R-:W-:Y:S01]  /*9600*/  F2FP.BF16.F32.PACK_AB R120, RZ, R120 ;  /* 0x00000078ff78723e */ /* 0x000fe200000010ff */
[-C--:B------:R-:W-:Y:S01]  /*9610*/  FMUL R123, R123, R0.reuse ;  /* 0x000000007b7b7220 */ /* 0x080fe20000400000 */
[----:B------:R-:W-:Y:S01]  /*9620*/  LEA.HI.X R3, R10, UR5, R155, 0x1, P1 ;  /* 0x000000050a037c11 */ /* 0x000fe200088f0c9b */
[-C--:B------:R-:W-:Y:S01]  /*9630*/  FMUL R124, R124, R0.reuse ;  /* 0x000000007c7c7220 */ /* 0x080fe20000400000 */
[----:B------:R-:W-:Y:S01]  /*9640*/  ISETP.GT.AND P1, PT, R7, RZ, P5 ;  /* 0x000000ff0700720c */ /* 0x000fe20002f24270 */
[-C--:B------:R-:W-:Y:S01]  /*9650*/  FMUL R125, R125, R0.reuse ;  /* 0x000000007d7d7220 */ /* 0x080fe20000400000 */
[----:B------:R-:W-:Y:S01]  /*9660*/  SHF.L.U64.HI R9, R156, 0x1, R9 ;  /* 0x000000019c097819 */ /* 0x000fe20000010209 */
[----:B------:R-:W-:Y:S01]  /*9670*/  @P0 STG.E.U16 desc[UR12][R2.64], R120 ;  /* 0x0000007802000986 */ /* 0x000fe2000c10150c */
[C---:B------:R-:W-:Y:S01]  /*9680*/  ISETP.GT.AND P0, PT, R7.reuse, 0x8, P5 ;  /* 0x000000080700780c */ /* 0x040fe20002f04270 */
[-C--:B------:R-:W-:Y:S01]  /*9690*/  FMUL R126, R126, R0.reuse ;  /* 0x000000007e7e7220 */ /* 0x080fe20000400000 */
[----:B------:R-:W-:Y:S01]  /*96a0*/  ISETP.GT.AND P3, PT, R7, 0x8, P4 ;  /* 0x000000080700780c */ /* 0x000fe20002764270 */
[----:B------:R-:W-:Y:S01]  /*96b0*/  FMUL R127, R127, R0 ;  /* 0x000000007f7f7220 */ /* 0x000fe20000400000 */
[----:B------:R-:W-:Y:S01]  /*96c0*/  LEA R156, P2, R156, R2, 0x1 ;  /* 0x000000029c9c7211 */ /* 0x000fe200078408ff */
[-C--:B------:R-:W-:Y:S01]  /*96d0*/  FMUL R128, R128, R0.reuse ;  /* 0x0000000080807220 */ /* 0x080fe20000400000 */
[----:B------:R-:W-:Y:S01]  /*96e0*/  F2FP.BF16.F32.PACK_AB R121, RZ, R121 ;  /* 0x00000079ff79723e */ /* 0x000fe200000010ff */
[----:B------:R-:W-:Y:S01]  /*96f0*/  FMUL R129, R129, R0 ;  /* 0x0000000081817220 */ /* 0x000fe20000400000 */
[----:B------:R-:W-:Y:S01]  /*9700*/  F2FP.BF16.F32.PACK_AB R122, RZ, R122 ;  /* 0x0000007aff7a723e */ /* 0x000fe200000010ff */
[----:B------:R-:W-:Y:S01]  /*9710*/  IMAD.X R157, R9, 0x1, R3, P2 ;  /* 0x00000001099d7824 */ /* 0x000fe200010e0603 */
[----:B------:R-:W-:Y:S01]  /*9720*/  F2FP.BF16.F32.PACK_AB R123, RZ, R123 ;  /* 0x0000007bff7b723e */ /* 0x000fe200000010ff */
[----:B------:R-:W-:Y:S01]  /*9730*/  @P1 STG.E.U16 desc[UR12][R2.64+0x2], R121 ;  /* 0x0000027902001986 */ /* 0x000fe2000c10150c */
[C---:B------:R-:W-:Y:S01]  /*9740*/  ISETP.GT.AND P6, PT, R8.reuse, 0x8, PT ;  /* 0x000000080800780c */ /* 0x040fe20003fc4270 */
[--C-:B------:R-:W-:Y:S01]  /*9750*/  @P0 IMAD.MOV.U32 R4, RZ, RZ, R156.reuse ;  /* 0x000000ffff040224 */ /* 0x100fe200078e009c */
[----:B------:R-:W-:Y:S01]  /*9760*/  ISETP.GT.AND P5, PT, R8, 0x9, PT ;  /* 0x000000090800780c */ /* 0x000fe20003fa4270 */
[--C-:B------:R-:W-:Y:S01]  /*9770*/  @P0 IMAD.MOV.U32 R5, RZ, RZ, R157.reuse ;  /* 0x000000ffff050224 */ /* 0x100fe200078e009d */
[----:B------:R-:W-:Y:S01]  /*9780*/  @P3 STG.E.U16 desc[UR12][R156.64], R122 ;  /* 0x0000007a9c003986 */ /* 0x000fe2000c10150c */
[C---:B------:R-:W-:Y:S01]  /*9790*/  ISETP.GT.AND P1, PT, R7.reuse, RZ, P6 ;  /* 0x000000ff0700720c */ /* 0x040fe20003724270 */
[-C--:B------:R-:W-:Y:S01]  /*97a0*/  FMUL R130, R130, R0.reuse ;  /* 0x0000000082827220 */ /* 0x080fe20000400000 */
[C---:B------:R-:W-:Y:S01]  /*97b0*/  ISETP.GT.AND P2, PT, R7.reuse, RZ, P5 ;  /* 0x000000ff0700720c */ /* 0x040fe20002f44270 */
[----:B------:R0:W-:Y:S01]  /*97c0*/  @P0 STG.E.U16 desc[UR12][R4.64+0x2], R123 ;  /* 0x0000027b04000986 */ /* 0x0001e2000c10150c */
[----:B------:R-:W-:Y:S01]  /*97d0*/  ISETP.GT.AND P0, PT, R7, 0x8, P6 ;  /* 0x000000080700780c */ /* 0x000fe20003704270 */
[----:B------:R-:W-:Y:S01]  /*97e0*/  FMUL R131, R131, R0 ;  /* 0x0000000083837220 */ /* 0x000fe20000400000 */
[----:B------:R-:W-:Y:S01]  /*97f0*/  F2FP.BF16.F32.PACK_AB R124, RZ, R124 ;  /* 0x0000007cff7c723e */ /* 0x000fe200000010ff */
[----:B------:R-:W-:Y:S01]  /*9800*/  IMAD.SHL.U32 R9, R14, 0x80, RZ ;  /* 0x000000800e097824 */ /* 0x000fe200078e00ff */
[----:B------:R-:W-:Y:S01]  /*9810*/  F2FP.BF16.F32.PACK_AB R125, RZ, R125 ;  /* 0x0000007dff7d723e */ /* 0x000fe200000010ff */
[----:B------:R-:W-:Y:S01]  /*9820*/  FMUL R132, R132, R0 ;  /* 0x0000000084847220 */ /* 0x000fe20000400000 */
[----:B------:R-:W-:Y:S01]  /*9830*/  F2FP.BF16.F32.PACK_AB R126, RZ, R126 ;  /* 0x0000007eff7e723e */ /* 0x000fe200000010ff */
[-C--:B------:R-:W-:Y:S01]  /*9840*/  FMUL R133, R133, R0.reuse ;  /* 0x0000000085857220 */ /* 0x080fe20000400000 */
[----:B------:R-:W-:Y:S01]  /*9850*/  ISETP.GT.AND P3, PT, R8, 0x10, PT ;  /* 0x000000100800780c */ /* 0x000fe20003f64270 */
[----:B------:R-:W-:Y:S01]  /*9860*/  @P1 STG.E.U16 desc[UR12][R2.64+0x10], R124 ;  /* 0x0000107c02001986 */ /* 0x000fe2000c10150c */
[----:B------:R-:W-:Y:S01]  /*9870*/  ISETP.GT.AND P1, PT, R7, 0x8, P5 ;  /* 0x000000080700780c */ /* 0x000fe20002f24270 */
[----:B------:R-:W-:Y:S01]  /*9880*/  FMUL R134, R134, R0 ;  /* 0x0000000086867220 */ /* 0x000fe20000400000 */
[----:B------:R-:W-:Y:S01]  /*9890*/  F2FP.BF16.F32.PACK_AB R127, RZ, R127 ;  /* 0x0000007fff7f723e */ /* 0x000fe200000010ff */
[--C-:B0-----:R-:W-:Y:S01]  /*98a0*/  @P0 IMAD.MOV.U32 R4, RZ, RZ, R156.reuse ;  /* 0x000000ffff040224 */ /* 0x101fe200078e009c */
[----:B------:R-:W-:Y:S01]  /*98b0*/  @P2 STG.E.U16 desc[UR12][R2.64+0x12], R125 ;  /* 0x0000127d02002986 */ /* 0x000fe2000c10150c */
[----:B------:R-:W-:Y:S01]  /*98c0*/  @P0 IMAD.MOV.U32 R5, RZ, RZ, R157 ;  /* 0x000000ffff050224 */ /* 0x000fe200078e009d */
[----:B------:R-:W-:Y:S01]  /*98d0*/  F2FP.BF16.F32.PACK_AB R128, RZ, R128 ;  /* 0x00000080ff80723e */ /* 0x000fe200000010ff */
[-C--:B------:R-:W-:Y:S01]  /*98e0*/  FMUL R135, R135, R0.reuse ;  /* 0x0000000087877220 */ /* 0x080fe20000400000 */
[----:B------:R-:W-:Y:S01]  /*98f0*/  ISETP.GT.AND P2, PT, R8, 0x11, PT ;  /* 0x000000110800780c */ /* 0x000fe20003f44270 */
[-C--:B------:R-:W-:Y:S01]  /*9900*/  FMUL R136, R136, R0.reuse ;  /* 0x0000000088887220 */ /* 0x080fe20000400000 */
[----:B------:R0:W-:Y:S01]  /*9910*/  @P0 STG.E.U16 desc[UR12][R4.64+0x10], R126 ;  /* 0x0000107e04000986 */ /* 0x0001e2000c10150c */
[----:B------:R-:W-:Y:S01]  /*9920*/  ISETP.GT.AND P0, PT, R7, RZ, P3 ;  /* 0x000000ff0700720c */ /* 0x000fe20001f04270 */
[-C--:B------:R-:W-:Y:S01]  /*9930*/  FMUL R137, R137, R0.reuse ;  /* 0x0000000089897220 */ /* 0x080fe20000400000 */
[----:B------:R-:W-:Y:S01]  /*9940*/  F2FP.BF16.F32.PACK_AB R129, RZ, R129 ;  /* 0x00000081ff81723e */ /* 0x000fe200000010ff */
[----:B------:R-:W-:Y:S01]  /*9950*/  FMUL R138, R138, R0 ;  /* 0x000000008a8a7220 */ /* 0x000fe20000400000 */
[----:B------:R-:W-:Y:S01]  /*9960*/  F2FP.BF16.F32.PACK_AB R130, RZ, R130 ;  /* 0x00000082ff82723e */ /* 0x000fe200000010ff */
[-C--:B------:R-:W-:Y:S01]  /*9970*/  FMUL R139, R139, R0.reuse ;  /* 0x000000008b8b7220 */ /* 0x080fe20000400000 */
[----:B------:R-:W-:Y:S01]  /*9980*/  F2FP.BF16.F32.PACK_AB R131, RZ, R131 ;  /* 0x00000083ff83723e */ /* 0x000fe200000010ff */
[-C--:B------:R-:W-:Y:S01]  /*9990*/  FMUL R140, R140, R0.reuse ;  /* 0x000000008c8c7220 */ /* 0x080fe20000400000 */
[----:B------:R-:W-:Y:S01]  /*99a0*/  SHF.L.U64.HI R15, R14, 0x7, R15 ;  /* 0x000000070e0f7819 */ /* 0x000fe2000001020f */
[----:B------:R-:W-:Y:S01]  /*99b0*/  FMUL R141, R141, R0 ;  /* 0x000000008d8d7220 */ /* 0x000fe20000400000 */
[----:B------:R-:W-:Y:S01]  /*99c0*/  LOP3.LUT R11, R9, 0x2, RZ, 0xfc, !PT ;  /* 0x00000002090b7812 */ /* 0x000fe200078efcff */
[--C-:B0-----:R-:W-:Y:S01]  /*99d0*/  @P1 IMAD.MOV.U32 R4, RZ, RZ, R156.reuse ;  /* 0x000000ffff041224 */ /* 0x101fe200078e009c */
[----:B------:R-:W-:Y:S01]  /*99e0*/  F2FP.BF16.F32.PACK_AB R132, RZ, R132 ;  /* 0x00000084ff84723e */ /* 0x000fe200000010ff */
[--C-:B------:R-:W-:Y:S01]  /*99f0*/  @P1 IMAD.MOV.U32 R5, RZ, RZ, R157.reuse ;  /* 0x000000ffff051224 */ /* 0x100fe200078e009d */
[----:B------:R-:W-:Y:S01]  /*9a00*/  F2FP.BF16.F32.PACK_AB R133, RZ, R133 ;  /* 0x00000085ff85723e */ /* 0x000fe200000010ff */
[----:B------:R-:W-:Y:S01]  /*9a10*/  FMUL R142, R142, R0 ;  /* 0x000000008e8e7220 */ /* 0x000fe20000400000 */
[----:B------:R-:W-:Y:S01]  /*9a20*/  F2FP.BF16.F32.PACK_AB R134, RZ, R134 ;  /* 0x00000086ff86723e */ /* 0x000fe200000010ff */
[-C--:B------:R-:W-:Y:S01]  /*9a30*/  FMUL R143, R143, R0.reuse ;  /* 0x000000008f8f7220 */ /* 0x080fe20000400000 */
[----:B------:R-:W-:Y:S01]  /*9a40*/  @P1 STG.E.U16 desc[UR12][R4.64+0x12], R127 ;  /* 0x0000127f04001986 */ /* 0x000fe2000c10150c */
[----:B------:R-:W-:Y:S01]  /*9a50*/  ISETP.GT.AND P1, PT, R8, 0x19, PT ;  /* 0x000000190800780c */ /* 0x000fe20003f24270 */
[-C--:B------:R-:W-:Y:S01]  /*9a60*/  FMUL R144, R144, R0.reuse ;  /* 0x0000000090907220 */ /* 0x080fe20000400000 */
[----:B------:R-:W-:Y:S01]  /*9a70*/  F2FP.BF16.F32.PACK_AB R135, RZ, R135 ;  /* 0x00000087ff87723e */ /* 0x000fe200000010ff */
[----:B------:R-:W-:Y:S01]  /*9a80*/  @P0 STG.E.U16 desc[UR12][R2.64+0x20], R128 ;  /* 0x0000208002000986 */ /* 0x000fe2000c10150c */
[----:B------:R-:W-:Y:S01]  /*9a90*/  ISETP.GT.AND P0, PT, R7, RZ, P2 ;  /* 0x000000ff0700720c */ /* 0x000fe20001704270 */
[----:B------:R-:W-:Y:S01]  /*9aa0*/  FMUL R145, R145, R0 ;  /* 0x0000000091917220 */ /* 0x000fe20000400000 */
[----:B------:R-:W-:Y:S01]  /*9ab0*/  F2FP.BF16.F32.PACK_AB R136, RZ, R136 ;  /* 0x00000088ff88723e */ /* 0x000fe200000010ff */
[-C--:B------:R-:W-:Y:S01]  /*9ac0*/  FMUL R146, R146, R0.reuse ;  /* 0x0000000092927220 */ /* 0x080fe20000400000 */
[----:B------:R-:W-:Y:S01]  /*9ad0*/  F2FP.BF16.F32.PACK_AB R137, RZ, R137 ;  /* 0x00000089ff89723e */ /* 0x000fe200000010ff */
[----:B------:R-:W-:Y:S01]  /*9ae0*/  FMUL R147, R147, R0 ;  /* 0x0000000093937220 */ /* 0x000fe20000400000 */
[----:B------:R-:W-:Y:S01]  /*9af0*/  F2FP.BF16.F32.PACK_AB R138, RZ, R138 ;  /* 0x0000008aff8a723e */ /* 0x000fe200000010ff */
[-C--:B------:R-:W-:Y:S01]  /*9b00*/  FMUL R148, R148, R0.reuse ;  /* 0x0000000094947220 */ /* 0x080fe20000400000 */
[----:B------:R-:W-:Y:S01]  /*9b10*/  F2FP.BF16.F32.PACK_AB R139, RZ, R139 ;  /* 0x0000008bff8b723e */ /* 0x000fe200000010ff */
[----:B------:R-:W-:Y:S01]  /*9b20*/  FMUL R149, R149, R0 ;  /* 0x0000000095957220 */ /* 0x000fe20000400000 */
[----:B------:R-:W-:Y:S01]  /*9b30*/  F2FP.BF16.F32.PACK_AB R140, RZ, R140 ;  /* 0x0000008cff8c723e */ /* 0x000fe200000010ff */
[-C--:B------:R-:W-:Y:S01]  /*9b40*/  FMUL R150, R150, R0.reuse ;  /* 0x0000000096967220 */ /* 0x080fe20000400000 */
[----:B------:R-:W-:Y:S01]  /*9b50*/  ISETP.GT.AND P5, PT, R8, 0x29, PT ;  /* 0x000000290800780c */ /* 0x000fe20003fa4270 */
[----:B------:R-:W-:Y:S01]  /*9b60*/  @P0 STG.E.U16 desc[UR12][R2.64+0x22], R129 ;  /* 0x0000228102000986 */ /* 0x000fe2000c10150c */
[----:B------:R-:W-:Y:S01]  /*9b70*/  ISETP.GT.AND P0, PT, R7, 0x8, P3 ;  /* 0x000000080700780c */ /* 0x000fe20001f04270 */
[-C--:B------:R-:W-:Y:S01]  /*9b80*/  FMUL R151, R151, R0.reuse ;  /* 0x0000000097977220 */ /* 0x080fe20000400000 */
[----:B------:R-:W-:Y:S01]  /*9b90*/  F2FP.BF16.F32.PACK_AB R141, RZ, R141 ;  /* 0x0000008dff8d723e */ /* 0x000fe200000010ff */
[----:B------:R-:W-:Y:S01]  /*9ba0*/  FMUL R88, R88, R0 ;  /* 0x0000000058587220 */ /* 0x000fe20000400000 */
[----:B------:R-:W-:Y:S01]  /*9bb0*/  F2FP.BF16.F32.PACK_AB R142, RZ, R142 ;  /* 0x0000008eff8e723e */ /* 0x000fe200000010ff */
[-C--:B------:R-:W-:Y:S01]  /*9bc0*/  FMUL R89, R89, R0.reuse ;  /* 0x0000000059597220 */ /* 0x080fe20000400000 */
[----:B------:R-:W-:Y:S01]  /*9bd0*/  F2FP.BF16.F32.PACK_AB R143, RZ, R143 ;  /* 0x0000008fff8f723e */ /* 0x000fe200000010ff */
[-C--:B------:R-:W-:Y:S01]  /*9be0*/  FMUL R90, R90, R0.reuse ;  /* 0x000000005a5a7220 */ /* 0x080fe20000400000 */
[----:B------:R-:W-:Y:S01]  /*9bf0*/  ISETP.GT.AND P3, PT, R8, 0x30, PT ;  /* 0x000000300800780c */ /* 0x000fe20003f64270 */
[----:B------:R-:W-:Y:S01]  /*9c00*/  FMUL R91, R91, R0 ;  /* 0x000000005b5b7220 */ /* 0x000fe20000400000 */
[----:B------:R-:W-:Y:S01]  /*9c10*/  F2FP.BF16.F32.PACK_AB R144, RZ, R144 ;  /* 0x00000090ff90723e */ /* 0x000fe200000010ff */
[----:B------:R-:W-:Y:S01]  /*9c20*/  FMUL R92, R92, R0 ;  /* 0x000000005c5c7220 */ /* 0x000fe20000400000 */
[----:B------:R-:W-:Y:S01]  /*9c30*/  F2FP.BF16.F32.PACK_AB R145, RZ, R145 ;  /* 0x00000091ff91723e */ /* 0x000fe200000010ff */
[--C-:B------:R-:W-:Y:S01]  /*9c40*/  @P0 IMAD.MOV.U32 R12, RZ, RZ, R156.reuse ;  /* 0x000000ffff0c0224 */ /* 0x100fe200078e009c */
[----:B------:R-:W-:Y:S01]  /*9c50*/  F2FP.BF16.F32.PACK_AB R146, RZ, R146 ;  /* 0x00000092ff92723e */ /* 0x000fe200000010ff */
[--C-:B------:R-:W-:Y:S01]  /*9c60*/  @P0 IMAD.MOV.U32 R13, RZ, RZ, R157.reuse ;  /* 0x000000ffff0d0224 */ /* 0x100fe200078e009d */
[----:B------:R-:W-:Y:S01]  /*9c70*/  F2FP.BF16.F32.PACK_AB R147, RZ, R147 ;  /* 0x00000093ff93723e */ /* 0x000fe200000010ff */
[----:B------:R-:W-:Y:S01]  /*9c80*/  FMUL R93, R93, R0 ;  /* 0x000000005d5d7220 */ /* 0x000fe20000400000 */
[----:B------:R-:W-:Y:S01]  /*9c90*/  F2FP.BF16.F32.PACK_AB R148, RZ, R148 ;  /* 0x00000094ff94723e */ /* 0x000fe200000010ff */
[-C--:B------:R-:W-:Y:S01]  /*9ca0*/  FMUL R94, R94, R0.reuse ;  /* 0x000000005e5e7220 */ /* 0x080fe20000400000 */
[----:B------:R0:W-:Y:S01]  /*9cb0*/  @P0 STG.E.U16 desc[UR12][R12.64+0x20], R130 ;  /* 0x000020820c000986 */ /* 0x0001e2000c10150c */
[----:B------:R-:W-:Y:S01]  /*9cc0*/  ISETP.GT.AND P0, PT, R7, 0x8, P2 ;  /* 0x000000080700780c */ /* 0x000fe20001704270 */
[-C--:B------:R-:W-:Y:S01]  /*9cd0*/  FMUL R95, R95, R0.reuse ;  /* 0x000000005f5f7220 */ /* 0x080fe20000400000 */
[----:B------:R-:W-:Y:S01]  /*9ce0*/  ISETP.GT.AND P2, PT, R8, 0x18, PT ;  /* 0x000000180800780c */ /* 0x000fe20003f44270 */
[-C--:B------:R-:W-:Y:S01]  /*9cf0*/  FMUL R96, R96, R0.reuse ;  /* 0x0000000060607220 */ /* 0x080fe20000400000 */
[----:B------:R-:W-:Y:S01]  /*9d00*/  F2FP.BF16.F32.PACK_AB R149, RZ, R149 ;  /* 0x00000095ff95723e */ /* 0x000fe200000010ff */
[----:B------:R-:W-:Y:S01]  /*9d10*/  FMUL R97, R97, R0 ;  /* 0x0000000061617220 */ /* 0x000fe20000400000 */
[----:B------:R-:W-:Y:S01]  /*9d20*/  F2FP.BF16.F32.PACK_AB R150, RZ, R150 ;  /* 0x00000096ff96723e */ /* 0x000fe200000010ff */
[-C--:B------:R-:W-:Y:S01]  /*9d30*/  FMUL R98, R98, R0.reuse ;  /* 0x0000000062627220 */ /* 0x080fe20000400000 */
[----:B------:R-:W-:Y:S01]  /*9d40*/  F2FP.BF16.F32.PACK_AB R151, RZ, R151 ;  /* 0x00000097ff97723e */ /* 0x000fe200000010ff */
[-C--:B------:R-:W-:Y:S01]  /*9d50*/  FMUL R99, R99, R0.reuse ;  /* 0x0000000063637220 */ /* 0x080fe20000400000 */
[C---:B------:R-:W-:Y:S01]  /*9d60*/  LOP3.LUT R17, R9.reuse, 0x10, RZ, 0xfc, !PT ;  /* 0x0000001009117812 */ /* 0x040fe200078efcff */
[----:B------:R-:W-:Y:S01]  /*9d70*/  FMUL R100, R100, R0 ;  /* 0x0000000064647220 */ /* 0x000fe20000400000 */
[----:B------:R-:W-:Y:S01]  /*9d80*/  F2FP.BF16.F32.PACK_AB R88, RZ, R88 ;  /* 0x00000058ff58723e */ /* 0x000fe200000010ff */
[--C-:B0-----:R-:W-:Y:S01]  /*9d90*/  @P0 IMAD.MOV.U32 R12, RZ, RZ, R156.reuse ;  /* 0x000000ffff0c0224 */ /* 0x101fe200078e009c */
[----:B------:R-:W-:Y:S01]  /*9da0*/  LOP3.LUT R19, R9, 0x12, RZ, 0xfc, !PT ;  /* 0x0000001209137812 */ /* 0x000fe200078efcff */
[----:B------:R-:W-:Y:S01]  /*9db0*/  @P0 IMAD.MOV.U32 R13, RZ, RZ, R157 ;  /* 0x000000ffff0d0224 */ /* 0x000fe200078e009d */
[----:B------:R-:W-:Y:S01]  /*9dc0*/  F2FP.BF16.F32.PACK_AB R89, RZ, R89 ;  /* 0x00000059ff59723e */ /* 0x000fe200000010ff */
[----:B------:R-:W-:Y:S01]  /*9dd0*/  FMUL R101, R101, R0 ;  /* 0x0000000065657220 */ /* 0x000fe20000400000 */
[----:B------:R-:W-:Y:S01]  /*9de0*/  F2FP.BF16.F32.PACK_AB R90, RZ, R90 ;  /* 0x0000005aff5a723e */ /* 0x000fe200000010ff */
[----:B------:R-:W-:Y:S01]  /*9df0*/  FMUL R102, R102, R0 ;  /* 0x0000000066667220 */ /* 0x000fe20000400000 */
[----:B------:R0:W-:Y:S01]  /*9e00*/  @P0 STG.E.U16 desc[UR12][R12.64+0x22], R131 ;  /* 0x000022830c000986 */ /* 0x0001e2000c10150c */
[----:B------:R-:W-:Y:S01]  /*9e10*/  IADD3 R4, P0, R9, R2, RZ ;  /* 0x0000000209047210 */ /* 0x000fe20007f1e0ff */
[-C--:B------:R-:W-:Y:S01]  /*9e20*/  FMUL R103, R103, R0.reuse ;  /* 0x0000000067677220 */ /* 0x080fe20000400000 */
[----:B------:R-:W-:Y:S01]  /*9e30*/  F2FP.BF16.F32.PACK_AB R91, RZ, R91 ;  /* 0x0000005bff5b723e */ /* 0x000fe200000010ff */
[----:B------:R-:W-:Y:S01]  /*9e40*/  FMUL R104, R104, R0 ;  /* 0x0000000068687220 */ /* 0x000fe20000400000 */
[----:B------:R-:W-:Y:S01]  /*9e50*/  F2FP.BF16.F32.PACK_AB R92, RZ, R92 ;  /* 0x0000005cff5c723e */ /* 0x000fe200000010ff */
[--C-:B------:R-:W-:Y:S01]  /*9e60*/  IMAD.X R5, R15, 0x1, R3.reuse, P0 ;  /* 0x000000010f057824 */ /* 0x100fe200000e0603 */
[----:B------:R-:W-:Y:S01]  /*9e70*/  IADD3 R20, P0, R11, R2, RZ ;  /* 0x000000020b147210 */ /* 0x000fe20007f1e0ff */
[-C--:B------:R-:W-:Y:S01]  /*9e80*/  FMUL R105, R105, R0.reuse ;  /* 0x0000000069697220 */ /* 0x080fe20000400000 */
[----:B------:R-:W-:Y:S01]  /*9e90*/  LOP3.LUT R23, R9, 0x22, RZ, 0xfc, !PT ;  /* 0x0000002209177812 */ /* 0x000fe200078efcff */
[-C--:B------:R-:W-:Y:S01]  /*9ea0*/  FMUL R106, R106, R0.reuse ;  /* 0x000000006a6a7220 */ /* 0x080fe20000400000 */
[----:B------:R-:W-:Y:S01]  /*9eb0*/  F2FP.BF16.F32.PACK_AB R93, RZ, R93 ;  /* 0x0000005dff5d723e */ /* 0x000fe200000010ff */
[----:B------:R-:W-:Y:S01]  /*9ec0*/  IMAD.X R21, R15, 0x1, R3, P0 ;  /* 0x000000010f157824 */ /* 0x000fe200000e0603 */
        /* <DEDUP_REMOVED lines=28> */
[----:B------:R-:W-:Y:S01]  /*a090*/  ISETP.GT.AND P0, PT, R7, 0x8, P2 ;  /* 0x000000080700780c */ /* 0x000fe20001704270 */
[-C--:B------:R-:W-:Y:S01]  /*a0a0*/  FMUL R119, R119, R0.reuse ;  /* 0x0000000077777220 */ /* 0x080fe20000400000 */
[----:B------:R-:W-:Y:S01]  /*a0b0*/  ISETP.GT.AND P2, PT, R8, 0x20, PT ;  /* 0x000000200800780c */ /* 0x000fe20003f44270 */
        /* <DEDUP_REMOVED lines=10> */
[----:B0-----:R-:W-:Y:S01]  /*a160*/  @P0 IMAD.MOV.U32 R12, RZ, RZ, R156 ;  /* 0x000000ffff0c0224 */ /* 0x001fe200078e009c */
[----:B------:R-:W-:Y:S01]  /*a170*/  F2FP.BF16.F32.PACK_AB R111, RZ, R111 ;  /* 0x0000006fff6f723e */ /* 0x000fe200000010ff */
[--C-:B------:R-:W-:Y:S01]  /*a180*/  @P0 IMAD.MOV.U32 R13, RZ, RZ, R157.reuse ;  /* 0x000000ffff0d0224 */ /* 0x100fe200078e009d */
[----:B------:R-:W-:Y:S01]  /*a190*/  PRMT R6, R110, 0x7610, R6 ;  /* 0x000076106e067816 */ /* 0x000fe20000000006 */
        /* <DEDUP_REMOVED lines=15> */
[----:B------:R-:W-:Y:S01]  /*a290*/  FMUL R68, R68, R0 ;  /* 0x0000000044447220 */ /* 0x000fe20000400000 */
[----:B------:R-:W-:Y:S01]  /*a2a0*/  F2FP.BF16.F32.PACK_AB R117, RZ, R117 ;  /* 0x00000075ff75723e */ /* 0x000fe200000010ff */
[--C-:B0-----:R-:W-:Y:S01]  /*a2b0*/  @P0 IMAD.MOV.U32 R12, RZ, RZ, R156.reuse ;  /* 0x000000ffff0c0224 */ /* 0x101fe200078e009c */
[----:B------:R-:W-:Y:S01]  /*a2c0*/  F2FP.BF16.F32.PACK_AB R118, RZ, R118 ;  /* 0x00000076ff76723e */ /* 0x000fe200000010ff */
[--C-:B------:R-:W-:Y:S01]  /*a2d0*/  @P0 IMAD.MOV.U32 R13, RZ, RZ, R157.reuse ;  /* 0x000000ffff0d0224 */ /* 0x100fe200078e009d */
[----:B------:R-:W-:Y:S01]  /*a2e0*/  F2FP.BF16.F32.PACK_AB R119, RZ, R119 ;  /* 0x00000077ff77723e */ /* 0x000fe200000010ff */
[----:B------:R-:W-:Y:S01]  /*a2f0*/  FMUL R69, R69, R0 ;  /* 0x0000000045457220 */ /* 0x000fe20000400000 */
[----:B------:R-:W-:Y:S01]  /*a300*/  F2FP.BF16.F32.PACK_AB R56, RZ, R56 ;  /* 0x00000038ff38723e */ /* 0x000fe200000010ff */
        /* <DEDUP_REMOVED lines=15> */
[----:B------:R-:W-:Y:S01]  /*a400*/  @P0 STG.E.U16 desc[UR12][R2.64+0x40], R136 ;  /* 0x0000408802000986 */ /* 0x000fe2000c10150c */
        /* <DEDUP_REMOVED lines=97> */
[----:B0-----:R-:W-:Y:S01]  /*aa20*/  @P0 IMAD.MOV.U32 R12, RZ, RZ, R156 ;  /* 0x000000ffff0c0224 */ /* 0x001fe200078e009c */
[----:B------:R-:W-:Y:S01]  /*aa30*/  F2FP.BF16.F32.PACK_AB R38, RZ, R38 ;  /* 0x00000026ff26723e */ /* 0x000fe200000010ff */
[----:B------:R-:W-:Y:S01]  /*aa40*/  @P0 IMAD.MOV.U32 R13, RZ, RZ, R157 ;  /* 0x000000ffff0d0224 */ /* 0x000fe200078e009d */
[----:B------:R-:W-:Y:S01]  /*aa50*/  F2FP.BF16.F32.PACK_AB R39, RZ, R39 ;  /* 0x00000027ff27723e */ /* 0x000fe200000010ff */
[----:B------:R-:W-:Y:S01]  /*aa60*/  FMUL R53, R53, R0 ;  /* 0x0000000035357220 */ /* 0x000fe20000400000 */
[----:B------:R-:W-:Y:S01]  /*aa70*/  F2FP.BF16.F32.PACK_AB R40, RZ, R40 ;  /* 0x00000028ff28723e */ /* 0x000fe200000010ff */
[-C--:B------:R-:W-:Y:S01]  /*aa80*/  FMUL R54, R54, R0.reuse ;  /* 0x0000000036367220 */ /* 0x080fe20000400000 */
[----:B------:R0:W-:Y:S01]  /*aa90*/  @P0 STG.E.U16 desc[UR12][R12.64+0x50], R142 ;  /* 0x0000508e0c000986 */ /* 0x0001e2000c10150c */
[----:B------:R-:W-:Y:S01]  /*aaa0*/  ISETP.GT.AND P0, PT, R7, 0x8, P5 ;  /* 0x000000080700780c */ /* 0x000fe20002f04270 */
[----:B------:R-:W-:Y:S01]  /*aab0*/  FMUL R0, R55, R0 ;  /* 0x0000000037007220 */ /* 0x000fe20000400000 */
[----:B------:R-:W-:-:S02]  /*aac0*/  F2FP.BF16.F32.PACK_AB R41, RZ, R41 ;  /* 0x00000029ff29723e */ /* 0x000fc400000010ff */
[----:B------:R-:W-:Y:S02]  /*aad0*/  F2FP.BF16.F32.PACK_AB R42, RZ, R42 ;  /* 0x0000002aff2a723e */ /* 0x000fe400000010ff */
[----:B------:R-:W-:Y:S02]  /*aae0*/  F2FP.BF16.F32.PACK_AB R43, RZ, R43 ;  /* 0x0000002bff2b723e */ /* 0x000fe400000010ff */
[----:B------:R-:W-:Y:S02]  /*aaf0*/  F2FP.BF16.F32.PACK_AB R44, RZ, R44 ;  /* 0x0000002cff2c723e */ /* 0x000fe400000010ff */
[----:B------:R-:W-:Y:S02]  /*ab00*/  F2FP.BF16.F32.PACK_AB R45, RZ, R45 ;  /* 0x0000002dff2d723e */ /* 0x000fe400000010ff */
[----:B------:R-:W-:Y:S01]  /*ab10*/  F2FP.BF16.F32.PACK_AB R46, RZ, R46 ;  /* 0x0000002eff2e723e */ /* 0x000fe200000010ff */
[----:B0-----:R-:W-:Y:S01]  /*ab20*/  @P0 IMAD.MOV.U32 R12, RZ, RZ, R156 ;  /* 0x000000ffff0c0224 */ /* 0x001fe200078e009c */
[----:B------:R-:W-:Y:S01]  /*ab30*/  F2FP.BF16.F32.PACK_AB R47, RZ, R47 ;  /* 0x0000002fff2f723e */ /* 0x000fe200000010ff */
[----:B------:R-:W-:Y:S01]  /*ab40*/  @P0 IMAD.MOV.U32 R13, RZ, RZ, R157 ;  /* 0x000000ffff0d0224 */ /* 0x000fe200078e009d */
[----:B------:R-:W-:-:S02]  /*ab50*/  F2FP.BF16.F32.PACK_AB R48, RZ, R48 ;  /* 0x00000030ff30723e */ /* 0x000fc400000010ff */
[----:B------:R-:W-:Y:S02]  /*ab60*/  F2FP.BF16.F32.PACK_AB R49, RZ, R49 ;  /* 0x00000031ff31723e */ /* 0x000fe400000010ff */
[----:B------:R0:W-:Y:S01]  /*ab70*/  @P0 STG.E.U16 desc[UR12][R12.64+0x52], R143 ;  /* 0x0000528f0c000986 */ /* 0x0001e2000c10150c */
[----:B------:R-:W-:Y:S02]  /*ab80*/  ISETP.GT.AND P0, PT, R7, RZ, P3 ;  /* 0x000000ff0700720c */ /* 0x000fe40001f04270 */
[----:B------:R-:W-:Y:S02]  /*ab90*/  F2FP.BF16.F32.PACK_AB R50, RZ, R50 ;  /* 0x00000032ff32723e */ /* 0x000fe400000010ff */
[----:B------:R-:W-:Y:S02]  /*aba0*/  F2FP.BF16.F32.PACK_AB R51, RZ, R51 ;  /* 0x00000033ff33723e */ /* 0x000fe400000010ff */
[----:B------:R-:W-:Y:S02]  /*abb0*/  F2FP.BF16.F32.PACK_AB R52, RZ, R52 ;  /* 0x00000034ff34723e */ /* 0x000fe400000010ff */
[----:B------:R-:W-:-:S02]  /*abc0*/  F2FP.BF16.F32.PACK_AB R53, RZ, R53 ;  /* 0x00000035ff35723e */ /* 0x000fc400000010ff */
[----:B------:R-:W-:-:S03]  /*abd0*/  F2FP.BF16.F32.PACK_AB R54, RZ, R54 ;  /* 0x00000036ff36723e */ /* 0x000fc600000010ff */
[----:B------:R-:W-:Y:S01]  /*abe0*/  @P0 STG.E.U16 desc[UR12][R2.64+0x60], R144 ;  /* 0x0000609002000986 */ /* 0x000fe2000c10150c */
[----:B------:R-:W-:-:S13]  /*abf0*/  ISETP.GT.AND P0, PT, R7, RZ, P1 ;  /* 0x000000ff0700720c */ /* 0x000fda0000f04270 */
[----:B------:R-:W-:Y:S01]  /*ac00*/  @P0 STG.E.U16 desc[UR12][R2.64+0x62], R145 ;  /* 0x0000629102000986 */ /* 0x000fe2000c10150c */
[----:B------:R-:W-:-:S13]  /*ac10*/  ISETP.GT.AND P0, PT, R7, 0x8, P3 ;  /* 0x000000080700780c */ /* 0x000fda0001f04270 */
[----:B0-----:R-:W-:Y:S02]  /*ac20*/  @P0 IMAD.MOV.U32 R12, RZ, RZ, R156 ;  /* 0x000000ffff0c0224 */ /* 0x001fe400078e009c */
[----:B------:R-:W-:-:S05]  /*ac30*/  @P0 IMAD.MOV.U32 R13, RZ, RZ, R157 ;  /* 0x000000ffff0d0224 */ /* 0x000fca00078e009d */
[----:B------:R0:W-:Y:S01]  /*ac40*/  @P0 STG.E.U16 desc[UR12][R12.64+0x60], R146 ;  /* 0x000060920c000986 */ /* 0x0001e2000c10150c */
[----:B------:R-:W-:-:S13]  /*ac50*/  ISETP.GT.AND P0, PT, R7, 0x8, P1 ;  /* 0x000000080700780c */ /* 0x000fda0000f04270 */
[----:B0-----:R-:W-:Y:S02]  /*ac60*/  @P0 IMAD.MOV.U32 R12, RZ, RZ, R156 ;  /* 0x000000ffff0c0224 */ /* 0x001fe400078e009c */
[----:B------:R-:W-:-:S05]  /*ac70*/  @P0 IMAD.MOV.U32 R13, RZ, RZ, R157 ;  /* 0x000000ffff0d0224 */ /* 0x000fca00078e009d */
[----:B------:R0:W-:Y:S01]  /*ac80*/  @P0 STG.E.U16 desc[UR12][R12.64+0x62], R147 ;  /* 0x000062930c000986 */ /* 0x0001e2000c10150c */
[----:B------:R-:W-:-:S13]  /*ac90*/  ISETP.GT.AND P0, PT, R7, RZ, P2 ;  /* 0x000000ff0700720c */ /* 0x000fda0001704270 */
[----:B------:R-:W-:Y:S01]  /*aca0*/  @P0 STG.E.U16 desc[UR12][R2.64+0x70], R148 ;  /* 0x0000709402000986 */ /* 0x000fe2000c10150c */
[----:B------:R-:W-:-:S04]  /*acb0*/  ISETP.GT.AND P0, PT, R8, 0x39, PT ;  /* 0x000000390800780c */ /* 0x000fc80003f04270 */
        /* <DEDUP_REMOVED lines=10> */
[----:B------:R-:W-:-:S05]  /*ad60*/  IADD3 R126, P6, R17, R2, RZ ;  /* 0x00000002117e7210 */ /* 0x000fca0007fde0ff */
[----:B------:R-:W-:Y:S01]  /*ad70*/  IMAD.X R127, R15, 0x1, R3, P6 ;  /* 0x000000010f7f7824 */ /* 0x000fe200030e0603 */
[----:B------:R-:W-:-:S13]  /*ad80*/  ISETP.GT.AND P6, PT, R7, 0x40, P4 ;  /* 0x000000400700780c */ /* 0x000fda00027c4270 */
[----:B------:R-:W-:Y:S01]  /*ad90*/  @P6 STG.E.U16 desc[UR12][R4.64], R88 ;  /* 0x0000005804006986 */ /* 0x000fe2000c10150c */
[----:B------:R-:W-:-:S05]  /*ada0*/  IADD3 R120, P6, R19, R2, RZ ;  /* 0x0000000213787210 */ /* 0x000fca0007fde0ff */
[----:B------:R-:W-:Y:S01]  /*adb0*/  IMAD.X R121, R15, 0x1, R3, P6 ;  /* 0x000000010f797824 */ /* 0x000fe200030e0603 */
[----:B------:R-:W-:-:S04]  /*adc0*/  ISETP.GT.AND P6, PT, R8, 0x1, PT ;  /* 0x000000010800780c */ /* 0x000fc80003fc4270 */
[----:B------:R-:W-:-:S13]  /*add0*/  ISETP.GT.AND P6, PT, R7, 0x40, P6 ;  /* 0x000000400700780c */ /* 0x000fda00037c4270 */
[----:B------:R1:W-:Y:S01]  /*ade0*/  @P6 STG.E.U16 desc[UR12][R20.64], R89 ;  /* 0x0000005914006986 */ /* 0x0003e2000c10150c */
[----:B0-----:R-:W-:-:S05]  /*adf0*/  IADD3 R12, P6, R9, R156, RZ ;  /* 0x0000009c090c7210 */ /* 0x001fca0007fde0ff */
[----:B------:R-:W-:Y:S01]  /*ae00*/  IMAD.X R13, R15, 0x1, R157, P6 ;  /* 0x000000010f0d7824 */ /* 0x000fe200030e069d */
[----:B------:R-:W-:Y:S02]  /*ae10*/  ISETP.GT.AND P6, PT, R7, 0x48, P4 ;  /* 0x000000480700780c */ /* 0x000fe400027c4270 */
[----:B-1----:R-:W-:-:S11]  /*ae20*/  LOP3.LUT R21, R9, 0x20, RZ, 0xfc, !PT ;  /* 0x0000002009157812 */ /* 0x002fd600078efcff */
[----:B------:R-:W-:Y:S01]  /*ae30*/  @P6 STG.E.U16 desc[UR12][R12.64], R90 ;  /* 0x0000005a0c006986 */ /* 0x000fe2000c10150c */
[----:B------:R-:W-:-:S05]  /*ae40*/  IADD3 R88, P6, R11, R156, RZ ;  /* 0x0000009c0b587210 */ /* 0x000fca0007fde0ff */
[----:B------:R-:W-:Y:S01]  /*ae50*/  IMAD.X R89, R15, 0x1, R157, P6 ;  /* 0x000000010f597824 */ /* 0x000fe200030e069d */
[----:B------:R-:W-:-:S04]  /*ae60*/  ISETP.GT.AND P6, PT, R8, 0x1, PT ;  /* 0x000000010800780c */ /* 0x000fc80003fc4270 */
[----:B------:R-:W-:-:S13]  /*ae70*/  ISETP.GT.AND P6, PT, R7, 0x48, P6 ;  /* 0x000000480700780c */ /* 0x000fda00037c4270 */
[----:B------:R0:W-:Y:S01]  /*ae80*/  @P6 STG.E.U16 desc[UR12][R88.64], R91 ;  /* 0x0000005b58006986 */ /* 0x0001e2000c10150c */
[----:B------:R-:W-:-:S05]  /*ae90*/  IADD3 R124, P6, R21, R2, RZ ;  /* 0x00000002157c7210 */ /* 0x000fca0007fde0ff */
[----:B------:R-:W-:Y:S01]  /*aea0*/  IMAD.X R125, R15, 0x1, R3, P6 ;  /* 0x000000010f7d7824 */ /* 0x000fe200030e0603 */
[----:B------:R-:W-:-:S04]  /*aeb0*/  ISETP.GT.AND P6, PT, R8, 0x8, PT ;  /* 0x000000080800780c */ /* 0x000fc80003fc4270 */
[----:B------:R-:W-:Y:S02]  /*aec0*/  ISETP.GT.AND P6, PT, R7, 0x40, P6 ;  /* 0x000000400700780c */ /* 0x000fe400037c4270 */
[----:B0-----:R-:W-:-:S11]  /*aed0*/  LOP3.LUT R89, R9, 0x30, RZ, 0xfc, !PT ;  /* 0x0000003009597812 */ /* 0x001fd600078efcff */
[----:B------:R0:W-:Y:S01]  /*aee0*/  @P6 STG.E.U16 desc[UR12][R126.64], R92 ;  /* 0x0000005c7e006986 */ /* 0x0001e2000c10150c */
        /* <DEDUP_REMOVED lines=8> */
[----:B------:R-:W-:-:S13]  /*af70*/  ISETP.GT.AND P6, PT, R7, 0x48, P6 ;  /* 0x000000480700780c */ /* 0x000fda00037c4270 */
[----:B------:R2:W-:Y:S01]  /*af80*/  @P6 STG.E.U16 desc[UR12][R90.64], R94 ;  /* 0x0000005e5a006986 */ /* 0x0005e2000c10150c */
[----:B0-----:R-:W-:-:S05]  /*af90*/  IADD3 R92, P6, R19, R156, RZ ;  /* 0x0000009c135c7210 */ /* 0x001fca0007fde0ff */
[----:B-1----:R-:W-:Y:S01]  /*afa0*/  IMAD.X R93, R15, 0x1, R157, P6 ;  /* 0x000000010f5d7824 */ /* 0x002fe200030e069d */
[----:B------:R-:W-:-:S04]  /*afb0*/  ISETP.GT.AND P6, PT, R8, 0x9, PT ;  /* 0x000000090800780c */ /* 0x000fc80003fc4270 */
[----:B------:R-:W-:Y:S02]  /*afc0*/  ISETP.GT.AND P6, PT, R7, 0x48, P6 ;  /* 0x000000480700780c */ /* 0x000fe400037c4270 */
[----:B--2---:R-:W-:-:S11]  /*afd0*/  LOP3.LUT R91, R9, 0x32, RZ, 0xfc, !PT ;  /* 0x00000032095b7812 */ /* 0x004fd600078efcff */
        /* <DEDUP_REMOVED lines=84> */
[----:B------:R-:W-:Y:S02]  /*b520*/  ISETP.GT.AND P6, PT, R7, 0x48, P5 ;  /* 0x000000480700780c */ /* 0x000fe40002fc4270 */
[----:B--2---:R-:W-:Y:S02]  /*b530*/  LOP3.LUT R107, R9, 0x72, RZ, 0xfc, !PT ;  /* 0x00000072096b7812 */ /* 0x004fe400078efcff */
[----:B------:R-:W-:-:S09]  /*b540*/  PRMT R6, R56, 0x7610, R6 ;  /* 0x0000761038067816 */ /* 0x000fd20000000006 */
[----:B------:R0:W-:Y:S01]  /*b550*/  @P6 STG.E.U16 desc[UR12][R108.64], R111 ;  /* 0x0000006f6c006986 */ /* 0x0001e2000c10150c */
[----:B------:R-:W-:-:S05]  /*b560*/  IADD3 R110, P6, R105, R2, RZ ;  /* 0x00000002696e7210 */ /* 0x000fca0007fde0ff */
[----:B0-----:R-:W-:Y:S01]  /*b570*/  IMAD.X R111, R15, 0x1, R3, P6 ;  /* 0x000000010f6f7824 */ /* 0x001fe200030e0603 */
[----:B------:R-:W-:-:S13]  /*b580*/  ISETP.GT.AND P6, PT, R7, 0x40, P3 ;  /* 0x000000400700780c */ /* 0x000fda0001fc4270 */
[----:B------:R0:W-:Y:S01]  /*b590*/  @P6 STG.E.U16 desc[UR12][R124.64], R112 ;  /* 0x000000707c006986 */ /* 0x0001e2000c10150c */
[----:B------:R-:W-:-:S05]  /*b5a0*/  IADD3 R120, P6, R107, R2, RZ ;  /* 0x000000026b787210 */ /* 0x000fca0007fde0ff */
[----:B------:R-:W-:Y:S01]  /*b5b0*/  IMAD.X R121, R15, 0x1, R3, P6 ;  /* 0x000000010f797824 */ /* 0x000fe200030e0603 */
        /* <DEDUP_REMOVED lines=10> */
[----:B0-----:R-:W-:-:S05]  /*b660*/  IADD3 R112, P6, R105, R156, RZ ;  /* 0x0000009c69707210 */ /* 0x001fca0007fde0ff */
[----:B-1----:R-:W-:Y:S01]  /*b670*/  IMAD.X R113, R15, 0x1, R157, P6 ;  /* 0x000000010f717824 */ /* 0x002fe200030e069d */
[----:B------:R-:W-:-:S13]  /*b680*/  ISETP.GT.AND P6, PT, R7, 0x40, P2 ;  /* 0x000000400700780c */ /* 0x000fda00017c4270 */
[----:B------:R0:W-:Y:S01]  /*b690*/  @P6 STG.E.U16 desc[UR12][R110.64], R116 ;  /* 0x000000746e006986 */ /* 0x0001e2000c10150c */
[----:B--2---:R-:W-:-:S05]  /*b6a0*/  IADD3 R114, P6, R107, R156, RZ ;  /* 0x0000009c6b727210 */ /* 0x004fca0007fde0ff */
[----:B---3--:R-:W-:Y:S01]  /*b6b0*/  IMAD.X R115, R15, 0x1, R157, P6 ;  /* 0x000000010f737824 */ /* 0x008fe200030e069d */
        /* <DEDUP_REMOVED lines=9> */
[----:B------:R-:W-:Y:S01]  /*b750*/  @P6 STG.E.U16 desc[UR12][R114.64], R119 ;  /* 0x0000007772006986 */ /* 0x000fe2000c10150c */
[----:B0-----:R-:W-:-:S05]  /*b760*/  IADD3 R116, P6, R17, R4, RZ ;  /* 0x0000000411747210 */ /* 0x001fca0007fde0ff */
[----:B-1----:R-:W-:Y:S01]  /*b770*/  IMAD.X R117, R15, 0x1, R5, P6 ;  /* 0x000000010f757824 */ /* 0x002fe200030e0605 */
[----:B------:R-:W-:-:S13]  /*b780*/  ISETP.GT.AND P6, PT, R7, 0x80, P4 ;  /* 0x000000800700780c */ /* 0x000fda00027c4270 */
[----:B------:R0:W-:Y:S01]  /*b790*/  @P6 STG.E.U16 desc[UR12][R2.64], R6 ;  /* 0x0000000602006986 */ /* 0x0001e2000c10150c */
[----:B--2---:R-:W-:-:S05]  /*b7a0*/  IADD3 R112, P6, R19, R4, RZ ;  /* 0x0000000413707210 */ /* 0x004fca0007fde0ff */
[----:B------:R-:W-:Y:S01]  /*b7b0*/  IMAD.X R113, R15, 0x1, R5, P6 ;  /* 0x000000010f717824 */ /* 0x000fe200030e0605 */
[----:B------:R-:W-:-:S04]  /*b7c0*/  ISETP.GT.AND P6, PT, R8, 0x1, PT ;  /* 0x000000010800780c */ /* 0x000fc80003fc4270 */
[----:B------:R-:W-:Y:S02]  /*b7d0*/  ISETP.GT.AND P6, PT, R7, 0x80, P6 ;  /* 0x000000800700780c */ /* 0x000fe400037c4270 */
[----:B0-----:R-:W-:-:S11]  /*b7e0*/  PRMT R6, R62, 0x7610, R6 ;  /* 0x000076103e067816 */ /* 0x001fd60000000006 */
[----:B------:R0:W-:Y:S01]  /*b7f0*/  @P6 STG.E.U16 desc[UR12][R108.64], R57 ;  /* 0x000000396c006986 */ /* 0x0001e2000c10150c */
[----:B------:R-:W-:-:S05]  /*b800*/  IADD3 R56, P6, R9, R12, RZ ;  /* 0x0000000c09387210 */ /* 0x000fca0007fde0ff */
[----:B0-----:R-:W-:Y:S01]  /*b810*/  IMAD.X R57, R15, 0x1, R13, P6 ;  /* 0x000000010f397824 */ /* 0x001fe200030e060d */
[----:B------:R-:W-:-:S13]  /*b820*/  ISETP.GT.AND P6, PT, R7, 0x88, P4 ;  /* 0x000000880700780c */ /* 0x000fda00027c4270 */
        /* <DEDUP_REMOVED lines=19> */
[----:B------:R-:W-:-:S13]  /*b960*/  ISETP.GT.AND P6, PT, R7, 0x88, P6 ;  /* 0x000000880700780c */ /* 0x000fda00037c4270 */
[----:B------:R-:W-:Y:S01]  /*b970*/  @P6 STG.E.U16 desc[UR12][R58.64], R6 ;  /* 0x000000063a006986 */ /* 0x000fe2000c10150c */
[----:B--2---:R-:W-:-:S05]  /*b980*/  IADD3 R60, P6, R19, R12, RZ ;  /* 0x0000000c133c7210 */ /* 0x004fca0007fde0ff */
[----:B---3--:R-:W-:Y:S01]  /*b990*/  IMAD.X R61, R15, 0x1, R13, P6 ;  /* 0x000000010f3d7824 */ /* 0x008fe200030e060d */
[----:B------:R-:W-:-:S04]  /*b9a0*/  ISETP.GT.AND P6, PT, R8, 0x9, PT ;  /* 0x000000090800780c */ /* 0x000fc80003fc4270 */
[----:B------:R-:W-:-:S13]  /*b9b0*/  ISETP.GT.AND P6, PT, R7, 0x88, P6 ;  /* 0x000000880700780c */ /* 0x000fda00037c4270 */
[----:B------:R0:W-:Y:S01]  /*b9c0*/  @P6 STG.E.U16 desc[UR12][R60.64], R63 ;  /* 0x0000003f3c006986 */ /* 0x0001e2000c10150c */
[----:B------:R-:W-:-:S05]  /*b9d0*/  IADD3 R62, P6, R89, R4, RZ ;  /* 0x00000004593e7210 */ /* 0x000fca0007fde0ff */
[----:B0-----:R-:W-:Y:S01]  /*b9e0*/  IMAD.X R63, R15, 0x1, R5, P6 ;  /* 0x000000010f3f7824 */ /* 0x001fe200030e0605 */
        /* <DEDUP_REMOVED lines=22> */
[----:B------:R0:W-:Y:S01]  /*bb50*/  @P6 STG.E.U16 desc[UR12][R62.64], R68 ;  /* 0x000000443e006986 */ /* 0x0001e2000c10150c */
[----:B--2---:R-:W-:-:S05]  /*bb60*/  IADD3 R66, P6, R95, R4, RZ ;  /* 0x000000045f427210 */ /* 0x004fca0007fde0ff */
[----:B---3--:R-:W-:Y:S01]  /*bb70*/  IMAD.X R67, R15, 0x1, R5, P6 ;  /* 0x000000010f437824 */ /* 0x008fe200030e0605 */
        /* <DEDUP_REMOVED lines=14> */
[----:B------:R-:W-:Y:S01]  /*bc60*/  IMAD.X R63, R15, 0x1, R5, P6 ;  /* 0x000000010f3f7824 */ /* 0x000fe200030e0605 */
[----:B------:R-:W-:-:S04]  /*bc70*/  ISETP.GT.AND P6, PT, R8, 0x20, PT ;  /* 0x000000200800780c */ /* 0x000fc80003fc4270 */
[----:B------:R-:W-:-:S13]  /*bc80*/  ISETP.GT.AND P6, PT, R7, 0x80, P6 ;  /* 0x000000800700780c */ /* 0x000fda00037c4270 */
[----:B------:R0:W-:Y:S01]  /*bc90*/  @P6 STG.E.U16 desc[UR12][R64.64], R72 ;  /* 0x0000004840006986 */ /* 0x0001e2000c10150c */
[----:B------:R-:W-:-:S05]  /*bca0*/  IADD3 R68, P6, R99, R4, RZ ;  /* 0x0000000463447210 */ /* 0x000fca0007fde0ff */
[----:B-1----:R-:W-:Y:S01]  /*bcb0*/  IMAD.X R69, R15, 0x1, R5, P6 ;  /* 0x000000010f457824 */ /* 0x002fe200030e0605 */
[----:B------:R-:W-:-:S04]  /*bcc0*/  ISETP.GT.AND P6, PT, R8, 0x21, PT ;  /* 0x000000210800780c */ /* 0x000fc80003fc4270 */
[----:B------:R-:W-:-:S13]  /*bcd0*/  ISETP.GT.AND P6, PT, R7, 0x80, P6 ;  /* 0x000000800700780c */ /* 0x000fda00037c4270 */
[----:B------:R1:W-:Y:S01]  /*bce0*/  @P6 STG.E.U16 desc[UR12][R66.64], R73 ;  /* 0x0000004942006986 */ /* 0x0003e2000c10150c */
[----:B--2---:R-:W-:-:S05]  /*bcf0*/  IADD3 R58, P6, R93, R12, RZ ;  /* 0x0000000c5d3a7210 */ /* 0x004fca0007fde0ff */
[----:B------:R-:W-:Y:S01]  /*bd00*/  IMAD.X R59, R15, 0x1, R13, P6 ;  /* 0x000000010f3b7824 */ /* 0x000fe200030e060d */
[----:B------:R-:W-:-:S04]  /*bd10*/  ISETP.GT.AND P6, PT, R8, 0x20, PT ;  /* 0x000000200800780c */ /* 0x000fc80003fc4270 */
[----:B------:R-:W-:-:S13]  /*bd20*/  ISETP.GT.AND P6, PT, R7, 0x88, P6 ;  /* 0x000000880700780c */ /* 0x000fda00037c4270 */
[----:B------:R2:W-:Y:S01]  /*bd30*/  @P6 STG.E.U16 desc[UR12][R58.64], R74 ;  /* 0x0000004a3a006986 */ /* 0x0005e2000c10150c */
[----:B---3--:R-:W-:-:S05]  /*bd40*/  IADD3 R60, P6, R95, R12, RZ ;  /* 0x0000000c5f3c7210 */ /* 0x008fca0007fde0ff */
        /* <DEDUP_REMOVED lines=9> */
[----:B-1----:R-:W-:-:S05]  /*bde0*/  IADD3 R66, P6, R103, R4, RZ ;  /* 0x0000000467427210 */ /* 0x002fca0007fde0ff */
[----:B------:R-:W-:Y:S01]  /*bdf0*/  IMAD.X R67, R15, 0x1, R5, P6 ;  /* 0x000000010f437824 */ /* 0x000fe200030e0605 */
        /* <DEDUP_REMOVED lines=9> */
[----:B------:R-:W-:-:S13]  /*be90*/  ISETP.GT.AND P6, PT, R7, 0x88, P5 ;  /* 0x000000880700780c */ /* 0x000fda0002fc4270 */
[----:B------:R3:W-:Y:S01]  /*bea0*/  @P6 STG.E.U16 desc[UR12][R60.64], R79 ;  /* 0x0000004f3c006986 */ /* 0x0007e2000c10150c */
[----:B0-----:R-:W-:-:S05]  /*beb0*/  IADD3 R62, P6, R105, R4, RZ ;  /* 0x00000004693e7210 */ /* 0x001fca0007fde0ff */
[----:B------:R-:W-:Y:S01]  /*bec0*/  IMAD.X R63, R15, 0x1, R5, P6 ;  /* 0x000000010f3f7824 */ /* 0x000fe200030e0605 */
[----:B------:R-:W-:-:S13]  /*bed0*/  ISETP.GT.AND P6, PT, R7, 0x80, P3 ;  /* 0x000000800700780c */ /* 0x000fda0001fc4270 */
[----:B------:R-:W-:Y:S01]  /*bee0*/  @P6 STG.E.U16 desc[UR12][R64.64], R80 ;  /* 0x0000005040006986 */ /* 0x000fe2000c10150c */
[----:B-1----:R-:W-:-:S05]  /*bef0*/  IADD3 R68, P6, R107, R4, RZ ;  /* 0x000000046b447210 */ /* 0x002fca0007fde0ff */
[----:B------:R-:W-:Y:S01]  /*bf00*/  IMAD.X R69, R15, 0x1, R5, P6 ;  /* 0x000000010f457824 */ /* 0x000fe200030e0605 */
[----:B------:R-:W-:-:S13]  /*bf10*/  ISETP.GT.AND P6, PT, R7, 0x80, P1 ;  /* 0x000000800700780c */ /* 0x000fda0000fc4270 */
[----:B------:R-:W-:Y:S01]  /*bf20*/  @P6 STG.E.U16 desc[UR12][R66.64], R81 ;  /* 0x0000005142006986 */ /* 0x000fe2000c10150c */
[----:B------:R-:W-:-:S05]  /*bf30*/  IADD3 R4, P6, R101, R12, RZ ;  /* 0x0000000c65047210 */ /* 0x000fca0007fde0ff */
[----:B------:R-:W-:Y:S01]  /*bf40*/  IMAD.X R5, R15, 0x1, R13, P6 ;  /* 0x000000010f057824 */ /* 0x000fe200030e060d */
[----:B------:R-:W-:-:S13]  /*bf50*/  ISETP.GT.AND P6, PT, R7, 0x88, P3 ;  /* 0x000000880700780c */ /* 0x000fda0001fc4270 */
[----:B------:R0:W-:Y:S01]  /*bf60*/  @P6 STG.E.U16 desc[UR12][R4.64], R82 ;  /* 0x0000005204006986 */ /* 0x0001e2000c10150c */
[----:B--2---:R-:W-:-:S05]  /*bf70*/  IADD3 R58, P6, R103, R12, RZ ;  /* 0x0000000c673a7210 */ /* 0x004fca0007fde0ff */
[----:B------:R-:W-:Y:S01]  /*bf80*/  IMAD.X R59, R15, 0x1, R13, P6 ;  /* 0x000000010f3b7824 */ /* 0x000fe200030e060d */
        /* <DEDUP_REMOVED lines=10> */
[----:B------:R-:W-:-:S05]  /*c030*/  IADD3 R12, P6, R9, R2, RZ ;  /* 0x00000002090c7210 */ /* 0x000fca0007fde0ff */
[----:B------:R-:W-:Y:S01]  /*c040*/  IMAD.X R13, R15, 0x1, R3, P6 ;  /* 0x000000010f0d7824 */ /* 0x000fe200030e0603 */
        /* <DEDUP_REMOVED lines=8> */
[C---:B------:R-:W-:Y:S02]  /*c0d0*/  ISETP.GT.AND P6, PT, R7.reuse, 0xc0, P4 ;  /* 0x000000c00700780c */ /* 0x040fe400027c4270 */
[----:B------:R-:W-:-:S11]  /*c0e0*/  ISETP.GT.AND P4, PT, R7, 0xc8, P4 ;  /* 0x000000c80700780c */ /* 0x000fd60002784270 */
        /* <DEDUP_REMOVED lines=8> */
[----:B------:R-:W-:-:S04]  /*c170*/  ISETP.GT.AND P6, PT, R8, 0x1, PT ;  /* 0x000000010800780c */ /* 0x000fc80003fc4270 */
[----:B------:R1:W-:Y:S01]  /*c180*/  @P4 STG.E.U16 desc[UR12][R4.64], R26 ;  /* 0x0000001a04004986 */ /* 0x0003e2000c10150c */
[----:B------:R-:W-:-:S05]  /*c190*/  IADD3 R10, P4, R11, R56, RZ ;  /* 0x000000380b0a7210 */ /* 0x000fca0007f9e0ff */
[----:B------:R-:W-:Y:S01]  /*c1a0*/  IMAD.X R11, R15, 0x1, R57, P4 ;  /* 0x000000010f0b7824 */ /* 0x000fe200020e0639 */
[----:B------:R-:W-:Y:S02]  /*c1b0*/  ISETP.GT.AND P4, PT, R7, 0xc8, P6 ;  /* 0x000000c80700780c */ /* 0x000fe40003784270 */
[----:B------:R-:W-:-:S11]  /*c1c0*/  ISETP.GT.AND P6, PT, R8, 0x8, PT ;  /* 0x000000080800780c */ /* 0x000fd60003fc4270 */
[----:B------:R3:W-:Y:S01]  /*c1d0*/  @P4 STG.E.U16 desc[UR12][R10.64], R27 ;  /* 0x0000001b0a004986 */ /* 0x0007e2000c10150c */
[----:B--2---:R-:W-:-:S05]  /*c1e0*/  IADD3 R12, P4, R21, R2, RZ ;  /* 0x00000002150c7210 */ /* 0x004fca0007f9e0ff */
[----:B------:R-:W-:Y:S01]  /*c1f0*/  IMAD.X R13, R15, 0x1, R3, P4 ;  /* 0x000000010f0d7824 */ /* 0x000fe200020e0603 */
[----:B------:R-:W-:Y:S02]  /*c200*/  ISETP.GT.AND P4, PT, R7, 0xc0, P6 ;  /* 0x000000c00700780c */ /* 0x000fe40003784270 */
[----:B------:R-:W-:-:S11]  /*c210*/  ISETP.GT.AND P6, PT, R8, 0x9, PT ;  /* 0x000000090800780c */ /* 0x000fd60003fc4270 */
[----:B------:R-:W-:Y:S01]  /*c220*/  @P4 STG.E.U16 desc[UR12][R62.64], R28 ;  /* 0x0000001c3e004986 */ /* 0x000fe2000c10150c */
[----:B------:R-:W-:-:S05]  /*c230*/  IADD3 R24, P4, R23, R2, RZ ;  /* 0x0000000217187210 */ /* 0x000fca0007f9e0ff */
[----:B0-----:R-:W-:Y:S01]  /*c240*/  IMAD.X R25, R15, 0x1, R3, P4 ;  /* 0x000000010f197824 */ /* 0x001fe200020e0603 */
[----:B------:R-:W-:-:S13]  /*c250*/  ISETP.GT.AND P4, PT, R7, 0xc0, P6 ;  /* 0x000000c00700780c */ /* 0x000fda0003784270 */
[----:B------:R-:W-:Y:S01]  /*c260*/  @P4 STG.E.U16 desc[UR12][R60.64], R29 ;  /* 0x0000001d3c004986 */ /* 0x000fe2000c10150c */
[----:B-1----:R-:W-:-:S05]  /*c270*/  IADD3 R4, P4, R17, R56, RZ ;  /* 0x0000003811047210 */ /* 0x002fca0007f9e0ff */
[----:B------:R-:W-:Y:S01]  /*c280*/  IMAD.X R5, R15, 0x1, R57, P4 ;  /* 0x000000010f057824 */ /* 0x000fe200020e0639 */
[----:B------:R-:W-:-:S04]  /*c290*/  ISETP.GT.AND P4, PT, R8, 0x8, PT ;  /* 0x000000080800780c */ /* 0x000fc80003f84270 */
[----:B------:R-:W-:-:S13]  /*c2a0*/  ISETP.GT.AND P4, PT, R7, 0xc8, P4 ;  /* 0x000000c80700780c */ /* 0x000fda0002784270 */
[----:B------:R0:W-:Y:S01]  /*c2b0*/  @P4 STG.E.U16 desc[UR12][R4.64], R30 ;  /* 0x0000001e04004986 */ /* 0x0001e2000c10150c */
[----:B---3--:R-:W-:-:S05]  /*c2c0*/  IADD3 R10, P4, R19, R56, RZ ;  /* 0x00000038130a7210 */ /* 0x008fca0007f9e0ff */
[----:B------:R-:W-:Y:S01]  /*c2d0*/  IMAD.X R11, R15, 0x1, R57, P4 ;  /* 0x000000010f0b7824 */ /* 0x000fe200020e0639 */
[----:B------:R-:W-:Y:S02]  /*c2e0*/  ISETP.GT.AND P4, PT, R7, 0xc8, P6 ;  /* 0x000000c80700780c */ /* 0x000fe40003784270 */
[----:B------:R-:W-:-:S11]  /*c2f0*/  ISETP.GT.AND P6, PT, R8, 0x10, PT ;  /* 0x000000100800780c */ /* 0x000fd60003fc4270 */
[----:B------:R1:W-:Y:S01]  /*c300*/  @P4 STG.E.U16 desc[UR12][R10.64], R31 ;  /* 0x0000001f0a004986 */ /* 0x0003e2000c10150c */
[----:B------:R-:W-:-:S05]  /*c310*/  IADD3 R16, P4, R89, R2, RZ ;  /* 0x0000000259107210 */ /* 0x000fca0007f9e0ff */
[----:B------:R-:W-:Y:S01]  /*c320*/  IMAD.X R17, R15, 0x1, R3, P4 ;  /* 0x000000010f117824 */ /* 0x000fe200020e0603 */
[----:B------:R-:W-:Y:S02]  /*c330*/  ISETP.GT.AND P4, PT, R7, 0xc0, P6 ;  /* 0x000000c00700780c */ /* 0x000fe40003784270 */
[----:B------:R-:W-:-:S11]  /*c340*/  ISETP.GT.AND P6, PT, R8, 0x11, PT ;  /* 0x000000110800780c */ /* 0x000fd60003fc4270 */
[----:B------:R2:W-:Y:S01]  /*c350*/  @P4 STG.E.U16 desc[UR12][R12.64], R32 ;  /* 0x000000200c004986 */ /* 0x0005e2000c10150c */
[----:B------:R-:W-:-:S05]  /*c360*/  IADD3 R18, P4, R91, R2, RZ ;  /* 0x000000025b127210 */ /* 0x000fca0007f9e0ff */
[----:B------:R-:W-:Y:S01]  /*c370*/  IMAD.X R19, R15, 0x1, R3, P4 ;  /* 0x000000010f137824 */ /* 0x000fe200020e0603 */
[----:B------:R-:W-:-:S13]  /*c380*/  ISETP.GT.AND P4, PT, R7, 0xc0, P6 ;  /* 0x000000c00700780c */ /* 0x000fda0003784270 */
[----:B------:R-:W-:Y:S01]  /*c390*/  @P4 STG.E.U16 desc[UR12][R24.64], R33 ;  /* 0x0000002118004986 */ /* 0x000fe2000c10150c */
[----:B0-----:R-:W-:-:S05]  /*c3a0*/  IADD3 R4, P4, R21, R56, RZ ;  /* 0x0000003815047210 */ /* 0x001fca0007f9e0ff */
[----:B------:R-:W-:Y:S01]  /*c3b0*/  IMAD.X R5, R15, 0x1, R57, P4 ;  /* 0x000000010f057824 */ /* 0x000fe200020e0639 */
[----:B------:R-:W-:-:S04]  /*c3c0*/  ISETP.GT.AND P4, PT, R8, 0x10, PT ;  /* 0x000000100800780c */ /* 0x000fc80003f84270 */
[----:B------:R-:W-:-:S13]  /*c3d0*/  ISETP.GT.AND P4, PT, R7, 0xc8, P4 ;  /* 0x000000c80700780c */ /* 0x000fda0002784270 */
[----:B------:R0:W-:Y:S01]  /*c3e0*/  @P4 STG.E.U16 desc[UR12][R4.64], R34 ;  /* 0x0000002204004986 */ /* 0x0001e2000c10150c */
[----:B-1----:R-:W-:-:S05]  /*c3f0*/  IADD3 R10, P4, R23, R56, RZ ;  /* 0x00000038170a7210 */ /* 0x002fca0007f9e0ff */
        /* <DEDUP_REMOVED lines=28> */
[----:B0-----:R-:W-:-:S05]  /*c5c0*/  IADD3 R4, P4, R95, R56, RZ ;  /* 0x000000385f047210 */ /* 0x001fca0007f9e0ff */
[----:B------:R-:W-:Y:S01]  /*c5d0*/  IMAD.X R5, R15, 0x1, R57, P4 ;  /* 0x000000010f057824 */ /* 0x000fe200020e0639 */
[----:B------:R-:W-:-:S13]  /*c5e0*/  ISETP.GT.AND P4, PT, R7, 0xc0, P6 ;  /* 0x000000c00700780c */ /* 0x000fda0003784270 */
[----:B------:R-:W-:Y:S01]  /*c5f0*/  @P4 STG.E.U16 desc[UR12][R20.64], R41 ;  /* 0x0000002914004986 */ /* 0x000fe2000c10150c */
[----:B------:R-:W-:-:S04]  /*c600*/  ISETP.GT.AND P4, PT, R8, 0x20, PT ;  /* 0x000000200800780c */ /* 0x000fc80003f84270 */
[----:B------:R-:W-:-:S13]  /*c610*/  ISETP.GT.AND P4, PT, R7, 0xc8, P4 ;  /* 0x000000c80700780c */ /* 0x000fda0002784270 */
[----:B------:R-:W-:Y:S01]  /*c620*/  @P4 STG.E.U16 desc[UR12][R16.64], R42 ;  /* 0x0000002a10004986 */ /* 0x000fe2000c10150c */
[----:B------:R-:W-:Y:S02]  /*c630*/  ISETP.GT.AND P4, PT, R7, 0xc8, P6 ;  /* 0x000000c80700780c */ /* 0x000fe40003784270 */
[----:B------:R-:W-:-:S11]  /*c640*/  ISETP.GT.AND P6, PT, R8, 0x28, PT ;  /* 0x000000280800780c */ /* 0x000fd60003fc4270 */
[----:B------:R0:W-:Y:S01]  /*c650*/  @P4 STG.E.U16 desc[UR12][R4.64], R43 ;  /* 0x0000002b04004986 */ /* 0x0001e2000c10150c */
[----:B------:R-:W-:-:S05]  /*c660*/  IADD3 R8, P4, R97, R2, RZ ;  /* 0x0000000261087210 */ /* 0x000fca0007f9e0ff */
[----:B------:R-:W-:Y:S01]  /*c670*/  IMAD.X R9, R15, 0x1, R3, P4 ;  /* 0x000000010f097824 */ /* 0x000fe200020e0603 */
[C---:B------:R-:W-:Y:S02]  /*c680*/  ISETP.GT.AND P4, PT, R7.reuse, 0xc0, P6 ;  /* 0x000000c00700780c */ /* 0x040fe40003784270 */
[----:B------:R-:W-:-:S11]  /*c690*/  ISETP.GT.AND P6, PT, R7, 0xc8, P6 ;  /* 0x000000c80700780c */ /* 0x000fd600037c4270 */
[----:B------:R2:W-:Y:S01]  /*c6a0*/  @P4 STG.E.U16 desc[UR12][R8.64], R44 ;  /* 0x0000002c08004986 */ /* 0x0005e2000c10150c */
[----:B-1----:R-:W-:-:S05]  /*c6b0*/  IADD3 R10, P4, R99, R2, RZ ;  /* 0x00000002630a7210 */ /* 0x002fca0007f9e0ff */
[----:B------:R-:W-:Y:S01]  /*c6c0*/  IMAD.X R11, R15, 0x1, R3, P4 ;  /* 0x000000010f0b7824 */ /* 0x000fe200020e0603 */
[C---:B------:R-:W-:Y:S02]  /*c6d0*/  ISETP.GT.AND P4, PT, R7.reuse, 0xc0, P5 ;  /* 0x000000c00700780c */ /* 0x040fe40002f84270 */
[----:B------:R-:W-:-:S11]  /*c6e0*/  ISETP.GT.AND P5, PT, R7, 0xc8, P5 ;  /* 0x000000c80700780c */ /* 0x000fd60002fa4270 */
[----:B------:R1:W-:Y:S01]  /*c6f0*/  @P4 STG.E.U16 desc[UR12][R10.64], R45 ;  /* 0x0000002d0a004986 */ /* 0x0003e2000c10150c */
[----:B0-----:R-:W-:-:S05]  /*c700*/  IADD3 R4, P4, R97, R56, RZ ;  /* 0x0000003861047210 */ /* 0x001fca0007f9e0ff */
[----:B------:R-:W-:Y:S01]  /*c710*/  IMAD.X R5, R15, 0x1, R57, P4 ;  /* 0x000000010f057824 */ /* 0x000fe200020e0639 */
[----:B--2---:R-:W-:-:S04]  /*c720*/  IADD3 R8, P4, R99, R56, RZ ;  /* 0x0000003863087210 */ /* 0x004fc80007f9e0ff */
[----:B------:R0:W-:Y:S01]  /*c730*/  @P6 STG.E.U16 desc[UR12][R4.64], R46 ;  /* 0x0000002e04006986 */ /* 0x0001e2000c10150c */
[----:B------:R-:W-:Y:S01]  /*c740*/  IMAD.X R9, R15, 0x1, R57, P4 ;  /* 0x000000010f097824 */ /* 0x000fe200020e0639 */
[----:B-1----:R-:W-:Y:S02]  /*c750*/  IADD3 R10, P6, R101, R2, RZ ;  /* 0x00000002650a7210 */ /* 0x002fe40007fde0ff */
[C---:B------:R-:W-:Y:S02]  /*c760*/  ISETP.GT.AND P4, PT, R7.reuse, 0xc0, P1 ;  /* 0x000000c00700780c */ /* 0x040fe40000f84270 */
[----:B------:R1:W-:Y:S01]  /*c770*/  @P5 STG.E.U16 desc[UR12][R8.64], R47 ;  /* 0x0000002f08005986 */ /* 0x0003e2000c10150c */
[----:B------:R-:W-:Y:S01]  /*c780*/  ISETP.GT.AND P5, PT, R7, 0xc0, P3 ;  /* 0x000000c00700780c */ /* 0x000fe20001fa4270 */
[----:B------:R-:W-:Y:S01]  /*c790*/  IMAD.X R11, R15, 0x1, R3, P6 ;  /* 0x000000010f0b7824 */ /* 0x000fe200030e0603 */
[C---:B------:R-:W-:Y:S02]  /*c7a0*/  ISETP.GT.AND P3, PT, R7.reuse, 0xc8, P3 ;  /* 0x000000c80700780c */ /* 0x040fe40001f64270 */
[----:B------:R-:W-:-:S02]  /*c7b0*/  ISETP.GT.AND P1, PT, R7, 0xc8, P1 ;  /* 0x000000c80700780c */ /* 0x000fc40000f24270 */
[----:B0-----:R-:W-:-:S05]  /*c7c0*/  IADD3 R4, P6, R103, R2, RZ ;  /* 0x0000000267047210 */ /* 0x001fca0007fde0ff */
[----:B------:R-:W-:Y:S01]  /*c7d0*/  IMAD.X R5, R15, 0x1, R3, P6 ;  /* 0x000000010f057824 */ /* 0x000fe200030e0603 */
[-C--:B------:R-:W-:Y:S01]  /*c7e0*/  IADD3 R12, P6, R103, R56.reuse, RZ ;  /* 0x00000038670c7210 */ /* 0x080fe20007fde0ff */
[----:B------:R-:W-:Y:S01]  /*c7f0*/  @P5 STG.E.U16 desc[UR12][R10.64], R48 ;  /* 0x000000300a005986 */ /* 0x000fe2000c10150c */
[----:B-1----:R-:W-:-:S03]  /*c800*/  IADD3 R8, P5, R101, R56, RZ ;  /* 0x0000003865087210 */ /* 0x002fc60007fbe0ff */
[C-C-:B------:R-:W-:Y:S01]  /*c810*/  IMAD.X R13, R15.reuse, 0x1, R57.reuse, P6 ;  /* 0x000000010f0d7824 */ /* 0x140fe200030e0639 */
[----:B------:R0:W-:Y:S01]  /*c820*/  @P4 STG.E.U16 desc[UR12][R4.64], R49 ;  /* 0x0000003104004986 */ /* 0x0001e2000c10150c */
[----:B------:R-:W-:Y:S01]  /*c830*/  IMAD.X R9, R15, 0x1, R57, P5 ;  /* 0x000000010f097824 */ /* 0x000fe200028e0639 */
[C---:B------:R-:W-:Y:S02]  /*c840*/  ISETP.GT.AND P4, PT, R7.reuse, 0xc0, P2 ;  /* 0x000000c00700780c */ /* 0x040fe40001784270 */
[C---:B------:R-:W-:Y:S02]  /*c850*/  ISETP.GT.AND P5, PT, R7.reuse, 0xc0, P0 ;  /* 0x000000c00700780c */ /* 0x040fe400007a4270 */
[C---:B------:R-:W-:Y:S01]  /*c860*/  ISETP.GT.AND P2, PT, R7.reuse, 0xc8, P2 ;  /* 0x000000c80700780c */ /* 0x040fe20001744270 */
[----:B------:R1:W-:Y:S01]  /*c870*/  @P3 STG.E.U16 desc[UR12][R8.64], R50 ;  /* 0x0000003208003986 */ /* 0x0003e2000c10150c */
[----:B------:R-:W-:Y:S02]  /*c880*/  ISETP.GT.AND P0, PT, R7, 0xc8, P0 ;  /* 0x000000c80700780c */ /* 0x000fe40000704270 */
[C---:B------:R-:W-:Y:S01]  /*c890*/  IADD3 R6, P3, R105.reuse, R56, RZ ;  /* 0x0000003869067210 */ /* 0x040fe20007f7e0ff */
[----:B------:R1:W-:Y:S01]  /*c8a0*/  @P1 STG.E.U16 desc[UR12][R12.64], R51 ;  /* 0x000000330c001986 */ /* 0x0003e2000c10150c */
[----:B0-----:R-:W-:-:S02]  /*c8b0*/  IADD3 R4, P6, R105, R2, RZ ;  /* 0x0000000269047210 */ /* 0x001fc40007fde0ff */
[----:B------:R-:W-:Y:S01]  /*c8c0*/  IADD3 R2, P1, R107, R2, RZ ;  /* 0x000000026b027210 */ /* 0x000fe20007f3e0ff */
[C---:B------:R-:W-:Y:S02]  /*c8d0*/  IMAD.X R7, R15.reuse, 0x1, R57, P3 ;  /* 0x000000010f077824 */ /* 0x040fe400018e0639 */
[--C-:B------:R-:W-:Y:S01]  /*c8e0*/  IMAD.X R5, R15, 0x1, R3.reuse, P6 ;  /* 0x000000010f057824 */ /* 0x100fe200030e0603 */
[----:B------:R-:W-:Y:S01]  /*c8f0*/  IADD3 R10, P6, R107, R56, RZ ;  /* 0x000000386b0a7210 */ /* 0x000fe20007fde0ff */
[----:B------:R-:W-:-:S03]  /*c900*/  IMAD.X R3, R15, 0x1, R3, P1 ;  /* 0x000000010f037824 */ /* 0x000fc600008e0603 */
[----:B------:R1:W-:Y:S04]  /*c910*/  @P4 STG.E.U16 desc[UR12][R4.64], R52 ;  /* 0x0000003404004986 */ /* 0x0003e8000c10150c */
[----:B------:R1:W-:Y:S04]  /*c920*/  @P5 STG.E.U16 desc[UR12][R2.64], R53 ;  /* 0x0000003502005986 */ /* 0x0003e8000c10150c */
[----:B------:R1:W-:Y:S01]  /*c930*/  @P2 STG.E.U16 desc[UR12][R6.64], R54 ;  /* 0x0000003606002986 */ /* 0x0003e2000c10150c */
[----:B------:R-:W-:Y:S05]  /*c940*/  @!P0 EXIT ;  /* 0x000000000000894d */ /* 0x000fea0003800000 */
[----:B------:R-:W-:Y:S01]  /*c950*/  F2FP.BF16.F32.PACK_AB R0, RZ, R0 ;  /* 0x00000000ff00723e */ /* 0x000fe200000010ff */
[----:B------:R-:W-:-:S05]  /*c960*/  IMAD.X R11, R15, 0x1, R57, P6 ;  /* 0x000000010f0b7824 */ /* 0x000fca00030e0639 */
[----:B------:R-:W-:Y:S01]  /*c970*/  STG.E.U16 desc[UR12][R10.64], R0 ;  /* 0x000000000a007986 */ /* 0x000fe2000c10150c */
[----:B------:R-:W-:Y:S05]  /*c980*/  EXIT ;  /* 0x000000000000794d */ /* 0x000fea0003800000 */
.L_x_10:
[----:B------:R-:W-:-:S13]  /*c990*/  ISETP.NE.AND P0, PT, R10, RZ, PT ;  /* 0x000000ff0a00720c */ /* 0x000fda0003f05270 */
[----:B------:R-:W-:Y:S05]  /*c9a0*/  @P0 EXIT ;  /* 0x000000000000094d */ /* 0x000fea0003800000 */
[----:B------:R-:W-:-:S13]  /*c9b0*/  ELECT P0, URZ, PT ;  /* 0x00000000003f782f */ /* 0x000fda0003800000 */
[----:B------:R-:W-:Y:S05]  /*c9c0*/  @!P0 BRA `(.L_x_243) ;  /* 0x0000000400f48947 */ /* 0x000fea0003800000 */
[----:B------:R-:W-:-:S13]  /*c9d0*/  ISETP.GE.AND P0, PT, R18, 0x1, PT ;  /* 0x000000011200780c */ /* 0x000fda0003f06270 */
[----:B------:R-:W-:Y:S05]  /*c9e0*/  @!P0 BRA `(.L_x_243) ;  /* 0x0000000400ec8947 */ /* 0x000fea0003800000 */
[----:B0----5:R-:W0:Y:S01]  /*c9f0*/  S2R R2, SR_CTAID.X ;  /* 0x0000000000027919 */ /* 0x021e220000002500 */
[----:B------:R-:W1:Y:S01]  /*ca00*/  LDC.64 R10, c[0x0][0x4f8] ;  /* 0x00013e00ff0a7b82 */ /* 0x000e620000000a00 */
[----:B------:R-:W-:Y:S01]  /*ca10*/  ULDC.64 UR4, c[0x0][0x4c0] ;  /* 0x0001300000047ab9 */ /* 0x000fe20000000a00 */
[----:B------:R-:W-:Y:S01]  /*ca20*/  LOP3.LUT P0, RZ, R13, 0x1f, RZ, 0xc0, !PT ;  /* 0x0000001f0dff7812 */ /* 0x000fe2000780c0ff */
[----:B------:R-:W-:Y:S01]  /*ca30*/  IMAD.SHL.U32 R7, R7, 0x40, RZ ;  /* 0x0000004007077824 */ /* 0x000fe200078e00ff */
[----:B------:R-:W-:Y:S01]  /*ca40*/  ISETP.NE.AND P2, PT, R4, RZ, PT ;  /* 0x000000ff0400720c */ /* 0x000fe20003f45270 */
[----:B------:R-:W-:Y:S01]  /*ca50*/  VIADD R18, R8, 0x1 ;  /* 0x0000000108127836 */ /* 0x000fe20000000000 */
[----:B------:R-:W-:Y:S01]  /*ca60*/  ISETP.NE.OR P0, PT, R4, RZ, !P0 ;  /* 0x000000ff0400720c */ /* 0x000fe20004705670 */
[----:B------:R-:W-:Y:S01]  /*ca70*/  IMAD.MOV.U32 R17, RZ, RZ, RZ ;  /* 0x000000ffff117224 */ /* 0x000fe200078e00ff */
[----:B------:R-:W2:Y:S01]  /*ca80*/  LDC R0, c[0x0][0x500] ;  /* 0x00014000ff007b82 */ /* 0x000ea20000000800 */
[----:B------:R-:W-:Y:S01]  /*ca90*/  LOP3.LUT R16, R6, 0x2, RZ, 0xfc, !PT ;  /* 0x0000000206107812 */ /* 0x000fe200078efcff */
[----:B-1----:R-:W-:Y:S01]  /*caa0*/  IMAD R10, R5, UR4, R10 ;  /* 0x00000004050a7c24 */ /* 0x002fe2000f8e020a */
[----:B------:R-:W-:Y:S01]  /*cab0*/  ULDC UR4, c[0x0][0x4c8] ;  /* 0x0001320000047ab9 */ /* 0x000fe20000000800 */
[----:B------:R-:W-:-:S02]  /*cac0*/  IMAD R11, R152, UR5, R11 ;  /* 0x00000005980b7c24 */ /* 0x000fc4000f8e020b */
[----:B0-----:R-:W-:Y:S02]  /*cad0*/  IMAD.SHL.U32 R5, R2, 0x100, RZ ;  /* 0x0000010002057824 */ /* 0x001fe400078e00ff */
[----:B--2---:R-:W-:Y:S02]  /*cae0*/  IMAD R4, R3, UR4, R0 ;  /* 0x0000000403047c24 */ /* 0x004fe4000f8e0200 */
[----:B------:R-:W-:Y:S02]  /*caf0*/  IMAD.MOV.U32 R0, RZ, RZ, 0x1 ;  /* 0x00000001ff007424 */ /* 0x000fe400078e00ff */
[----:B------:R-:W-:Y:S02]  /*cb00*/  IMAD.MOV.U32 R2, RZ, RZ, RZ ;  /* 0x000000ffff027224 */ /* 0x000fe400078e00ff */
[C---:B------:R-:W-:Y:S02]  /*cb10*/  VIADD R13, R5.reuse, 0x40 ;  /* 0x00000040050d7836 */ /* 0x040fe40000000000 */
[----:B------:R-:W-:-:S02]  /*cb20*/  VIADD R14, R5, 0x80 ;  /* 0x00000080050e7836 */ /* 0x000fc40000000000 */
[----:B------:R-:W-:-:S07]  /*cb30*/  VIADD R15, R5, 0xc0 ;  /* 0x000000c0050f7836 */ /* 0x000fce0000000000 */
.L_x_247:
[----:B------:R-:W0:Y:S01]  /*cb40*/  S2R R12, SR_CgaCtaId ;  /* 0x00000000000c7919 */ /* 0x000e220000008800 */
[----:B------:R-:W-:-:S04]  /*cb50*/  MOV R3, 0x400 ;  /* 0x0000040000037802 */ /* 0x000fc80000000f00 */
[----:B0-----:R-:W-:Y:S02]  /*cb60*/  LEA R9, R12, R3, 0x18 ;  /* 0x000000030c097211 */ /* 0x001fe400078ec0ff */
[----:B------:R-:W-:-:S03]  /*cb70*/  SHF.L.U32 R3, R0, 0x1f, RZ ;  /* 0x0000001f00037819 */ /* 0x000fc600000006ff */
[----:B------:R-:W-:-:S07]  /*cb80*/  IMAD R12, R2, 0x8, R9 ;  /* 0x00000008020c7824 */ /* 0x000fce00078e0209 */
.L_x_244:
[----:B0-----:R0:W1:Y:S02]  /*cb90*/  SYNCS.PHASECHK.TRANS64.TRYWAIT P1, [R12+URZ+0x37058], R3 ;  /* 0x037058030c0075a7 */ /* 0x001064000802017f */
[----:B-1----:R-:W-:Y:S05]  /*cba0*/  @!P1 NANOSLEEP.SYNCS 0x989680 ;  /* 0x009896800000995d */ /* 0x002fea0003900000 */
[----:B------:R-:W1:Y:S02]  /*cbb0*/  @!P1 SYNCS.PHASECHK.TRANS64 P1, [R12+URZ+0x37058], R3 ;  /* 0x037058030c0095a7 */ /* 0x000e64000802007f */
[----:B-1----:R-:W-:Y:S05]  /*cbc0*/  @!P1 BRA `(.L_x_244) ;  /* 0xfffffffc00f09947 */ /* 0x002fea000383ffff */
[----:B0-----:R-:W0:Y:S02]  /*cbd0*/  @!P2 LDC R3, c[0x0][0x580] ;  /* 0x00016000ff03ab82 */ /* 0x001e240000000800 */
[----:B0-----:R0:W-:Y:S02]  /*cbe0*/  @!P2 SYNCS.ARRIVE.TRANS64 RZ, [R12+URZ+0x37000], R3 ;  /* 0x037000030cffa9a7 */ /* 0x0011e4000800003f */
[----:B0-----:R-:W-:-:S04]  /*cbf0*/  PRMT R3, R16, 0x9910, RZ ;  /* 0x0000991010037816 */ /* 0x001fc800000000ff */
[----:B------:R-:W-:-:S13]  /*cc00*/  ISETP.NE.AND P1, PT, R3, 0x2, PT ;  /* 0x000000020300780c */ /* 0x000fda0003f25270 */
[----:B------:R-:W-:Y:S05]  /*cc10*/  @P1 BRA `(.L_x_245) ;  /* 0x0000000000041947 */ /* 0x000fea0003800000 */
[----:B------:R-:W-:Y:S01]  /*cc20*/  BPT.TRAP 0x1 ;  /* 0x000000040000795c */ /* 0x000fe20000300000 */
.L_x_245:
[----:B------:R-:W-:Y:S05]  /*cc30*/  @P0 BRA `(.L_x_246) ;  /* 0x0000000000040947 */ /* 0x000fea0003800000 */
[----:B------:R-:W-:Y:S01]  /*cc40*/  BPT.TRAP 0x1 ;  /* 0x000000040000795c */ /* 0x000fe20000300000 */
.L_x_246:
[----:B------:R-:W-:Y:S01]  /*cc50*/  ULDC UR6, c[0x0][0x490] ;  /* 0x0001240000067ab9 */ /* 0x000fe20000000800 */
[C---:B------:R-:W-:Y:S01]  /*cc60*/  R2UR UR11, R17.reuse ;  /* 0x00000000110b72ca */ /* 0x040fe200000e0000 */
[----:B------:R-:W-:Y:S01]  /*cc70*/  UISETP.NE.AND UP0, UPT, UR6, 0x1, UPT ;  /* 0x000000010600788c */ /* 0x000fe2000bf05270 */
[----:B------:R-:W-:Y:S01]  /*cc80*/  R2UR UR27, R17 ;  /* 0x00000000111b72ca */ /* 0x000fe200000e0000 */
[----:B------:R-:W-:Y:S01]  /*cc90*/  ULDC UR10, c[0x0][0x49c] ;  /* 0x00012700000a7ab9 */ /* 0x000fe20000000800 */
[----:B------:R-:W-:Y:S01]  /*cca0*/  ULDC UR35, c[0x0][0x4a8] ;  /* 0x00012a0000237ab9 */ /* 0x000fe20000000800 */
[----:B------:R-:W-:Y:S01]  /*ccb0*/  UISETP.NE.AND UP1, UPT, UR10, 0x1, UPT ;  /* 0x000000010a00788c */ /* 0x000fe2000bf25270 */
[----:B------:R-:W-:Y:S01]  /*ccc0*/  IMAD.U32 R3, R11, 0x20, R10 ;  /* 0x000000200b037824 */ /* 0x000fe200078e000a */
[----:B------:R-:W-:Y:S01]  /*ccd0*/  UIADD3 UR14, -UR6, URZ, URZ ;  /* 0x0000003f060e7290 */ /* 0x000fe2000fffe13f */
[----:B------:R-:W-:Y:S01]  /*cce0*/  R2UR UR24, R2 ;  /* 0x00000000021872ca */ /* 0x000fe200000e0000 */
[----:B------:R-:W-:Y:S01]  /*ccf0*/  ULDC UR34, c[0x0][0x4cc] ;  /* 0x0001330000227ab9 */ /* 0x000fe20000000800 */
[----:B------:R-:W-:Y:S01]  /*cd00*/  IMAD.U32 R3, R4, 0x400, R3 ;  /* 0x0000040004037824 */ /* 0x000fe200078e0003 */
[----:B------:R-:W-:Y:S01]  /*cd10*/  R2UR UR25, R12 ;  /* 0x000000000c1972ca */ /* 0x000fe200000e0000 */
[----:B------:R-:W-:Y:S01]  /*cd20*/  @UP0 ULDC UR4, c[0x0][0x494] ;  /* 0x0001250000040ab9 */ /* 0x000fe20000000800 */
[----:B------:R-:W-:Y:S01]  /*cd30*/  @UP0 ULDC UR7, c[0x0][0x498] ;  /* 0x0001260000070ab9 */ /* 0x000fe20000000800 */
[----:B------:R-:W-:Y:S01]  /*cd40*/  UIMAD.WIDE.U32 UR4, UR11, UR4, URZ ;  /* 0x000000040b0472a5 */ /* 0x000fe2000f8e003f */
[----:B------:R-:W-:Y:S01]  /*cd50*/  R2UR UR26, R5 ;  /* 0x00000000051a72ca */ /* 0x000fe200000e0000 */
[----:B------:R-:W-:Y:S01]  /*cd60*/  @UP1 ULDC.64 UR8, c[0x0][0x4a0] ;  /* 0x0001280000081ab9 */ /* 0x000fe20000000a00 */
[----:B------:R-:W-:Y:S01]  /*cd70*/  ULDC UR38, c[0x0][0x4ec] ;  /* 0x00013b0000267ab9 */ /* 0x000fe20000000800 */
[----:B------:R-:W-:Y:S01]  /*cd80*/  @UP0 USHF.R.U32.HI UR11, URZ, UR7, UR5 ;  /* 0x000000073f0b0299 */ /* 0x000fe20008011605 */
[----:B------:R-:W-:Y:S01]  /*cd90*/  VIADD R18, R18, 0xffffffff ;  /* 0xffffffff12127836 */ /* 0x000fe20000000000 */
[----:B------:R-:W-:Y:S01]  /*cda0*/  UISETP.NE.AND UP0, UPT, UR35, 0x1, UPT ;  /* 0x000000012300788c */ /* 0x000fe2000bf05270 */
[----:B------:R-:W-:Y:S01]  /*cdb0*/  R2UR UR22, R13 ;  /* 0x000000000d1672ca */ /* 0x000fe200000e0000 */
[----:B------:R-:W-:Y:S01]  /*cdc0*/  UIMAD.WIDE.U32 UR4, UR11, UR8, URZ ;  /* 0x000000080b0472a5 */ /* 0x000fe2000f8e003f */
[----:B------:R-:W-:Y:S01]  /*cdd0*/  R2UR UR40, R7 ;  /* 0x00000000072872ca */ /* 0x000fe200000e0000 */
[----:B------:R-:W-:Y:S01]  /*cde0*/  UIMAD UR14, UR11, UR14, UR27 ;  /* 0x0000000e0b0e72a4 */ /* 0x000fe2000f8e021b */
[----:B------:R-:W-:Y:S01]  /*cdf0*/  R2UR UR18, R14 ;  /* 0x000000000e1272ca */ /* 0x000fe200000e0000 */
[----:B------:R-:W-:Y:S01]  /*ce00*/  UMOV UR15, UR11 ;  /* 0x0000000b000f7c82 */ /* 0x000fe20008000000 */
[----:B------:R-:W-:Y:S01]  /*ce10*/  @UP1 USHF.R.U32.HI UR15, URZ, UR9, UR5 ;  /* 0x000000093f0f1299 */ /* 0x000fe20008011605 */
[----:B------:R-:W-:Y:S01]  /*ce20*/  R2UR UR6, R15 ;  /* 0x000000000f0672ca */ /* 0x000fe200000e0000 */
[----:B------:R-:W-:Y:S01]  /*ce30*/  UIMAD UR34, UR14, UR34, UR38 ;  /* 0x000000220e2272a4 */ /* 0x000fe2000f8e0226 */
[----:B------:R-:W-:Y:S01]  /*ce40*/  R2UR UR5, R9 ;  /* 0x00000000090572ca */ /* 0x000fe200000e0000 */
[----:B------:R-:W-:Y:S01]  /*ce50*/  @UP0 ULDC UR32, c[0x0][0x4ac] ;  /* 0x00012b0000200ab9 */ /* 0x000fe20000000800 */
[----:B------:R-:W-:Y:S01]  /*ce60*/  IMAD R9, R2, 0x1000, R9 ;  /* 0x0000100002097824 */ /* 0x000fe200078e0209 */
[----:B------:R-:W-:Y:S01]  /*ce70*/  UIMAD.WIDE.U32 UR32, UR15, UR32, URZ ;  /* 0x000000200f2072a5 */ /* 0x000fe2000f8e003f */
[----:B------:R-:W-:Y:S01]  /*ce80*/  ISETP.GT.AND P3, PT, R18, 0x1, PT ;  /* 0x000000011200780c */ /* 0x000fe20003f64270 */
[----:B------:R-:W-:Y:S01]  /*ce90*/  @UP0 ULDC UR41, c[0x0][0x4b0] ;  /* 0x00012c0000290ab9 */ /* 0x000fe20000000800 */
[----:B------:R-:W-:Y:S01]  /*cea0*/  UMOV UR14, UR15 ;  /* 0x0000000f000e7c82 */ /* 0x000fe20008000000 */
[----:B------:R-:W-:Y:S01]  /*ceb0*/  R2UR UR4, R9 ;  /* 0x00000000090472ca */ /* 0x000fe200000e0000 */
[----:B------:R-:W-:Y:S01]  /*cec0*/  @UP0 USHF.R.U32.HI UR14, URZ, UR41, UR33 ;  /* 0x000000293f0e0299 */ /* 0x000fe20008011621 */
[----:B------:R-:W-:Y:S01]  /*ced0*/  VIADD R2, R2, 0x1 ;  /* 0x0000000102027836 */ /* 0x000fe20000000000 */
[----:B------:R-:W-:Y:S01]  /*cee0*/  R2UR UR32, R3 ;  /* 0x00000000032072ca */ /* 0x000fe200000e0000 */
[----:B------:R-:W-:Y:S01]  /*cef0*/  ULDC.64 UR16, c[0x0][0x198] ;  /* 0x0000660000107ab9 */ /* 0x000fe20000000a00 */
[----:B------:R-:W-:Y:S01]  /*cf00*/  UIADD3 UR38, -UR15, URZ, URZ ;  /* 0x0000003f0f267290 */ /* 0x000fe2000fffe13f */
[----:B------:R-:W-:Y:S01]  /*cf10*/  VIADD R17, R17, 0x20 ;  /* 0x0000002011117836 */ /* 0x000fe20000000000 */
[----:B------:R-:W-:Y:S01]  /*cf20*/  UIADD3 UR28, UP1, UR16, 0xf0, URZ ;  /* 0x000000f0101c7890 */ /* 0x000fe2000ff3e03f */
[----:B------:R-:W-:Y:S01]  /*cf30*/  ISETP.NE.AND P1, PT, R2, 0xb, PT ;  /* 0x0000000b0200780c */ /* 0x000fe20003f25270 */
[----:B------:R-:W-:-:S02]  /*cf40*/  UIADD3 UR33, -UR14, URZ, URZ ;  /* 0x0000003f0e217290 */ /* 0x000fc4000fffe13f */
[----:B------:R-:W-:Y:S01]  /*cf50*/  ULEA UR24, UR24, UR5, 0xe ;  /* 0x0000000518187291 */ /* 0x000fe2000f8e703f */
[----:B------:R-:W-:Y:S01]  /*cf60*/  SEL R3, RZ, 0x1, P1 ;  /* 0x00000001ff037807 */ /* 0x000fe20000800000 */
[----:B------:R-:W-:Y:S01]  /*cf70*/  UIMAD UR11, UR10, UR38, UR11 ;  /* 0x000000260a0b72a4 */ /* 0x000fe2000f8e020b */
[----:B------:R-:W-:Y:S01]  /*cf80*/  SEL R2, R2, RZ, P1 ;  /* 0x000000ff02027207 */ /* 0x000fe20000800000 */
[----:B------:R-:W-:Y:S01]  /*cf90*/  UIADD3 UR36, UP2, UR16, 0x1f0, URZ ;  /* 0x000001f010247890 */ /* 0x000fe2000ff5e03f */
[----:B------:R-:W-:Y:S01]  /*cfa0*/  LOP3.LUT R0, R0, R3, RZ, 0x3c, !PT ;  /* 0x0000000300007212 */ /* 0x000fe200078e3cff */
[----:B------:R-:W-:Y:S02]  /*cfb0*/  UIADD3 UR25, UR25, 0x37000, URZ ;  /* 0x0003700019197890 */ /* 0x000fe4000fffe03f */
[----:B------:R-:W-:Y:S02]  /*cfc0*/  UIADD3.X UR29, URZ, UR17, URZ, UP1, !UPT ;  /* 0x000000113f1d7290 */ /* 0x000fe40008ffe43f */
[----:B------:R-:W-:-:S02]  /*cfd0*/  UIMAD UR10, UR35, UR33, UR15 ;  /* 0x00000021230a72a4 */ /* 0x000fc4000f8e020f */
[----:B------:R-:W-:Y:S01]  /*cfe0*/  UIADD3 UR20, UR24, 0x1000, URZ ;  /* 0x0000100018147890 */ /* 0x000fe2000fffe03f */
[----:B------:R-:W-:Y:S01]  /*cff0*/  ULDC.64 UR12, c[0x0][0x4d0] ;  /* 0x00013400000c7ab9 */ /* 0x000fe20000000a00 */
[----:B------:R-:W-:Y:S01]  /*d000*/  ULDC.64 UR8, c[0x0][0x4f0] ;  /* 0x00013c0000087ab9 */ /* 0x000fe20000000a00 */
[----:B------:R-:W-:Y:S02]  /*d010*/  UIADD3 UR39, UR4, 0x2c000, URZ ;  /* 0x0002c00004277890 */ /* 0x000fe4000fffe03f */
[----:B------:R-:W-:Y:S02]  /*d020*/  UIADD3 UR16, UR24, 0x2000, URZ ;  /* 0x0000200018107890 */ /* 0x000fe4000fffe03f */
[----:B------:R-:W-:Y:S02]  /*d030*/  UIADD3 UR4, UR24, 0x3000, URZ ;  /* 0x0000300018047890 */ /* 0x000fe4000fffe03f */
[----:B------:R-:W-:Y:S02]  /*d040*/  UIADD3.X UR37, URZ, UR17, URZ, UP2, !UPT ;  /* 0x000000113f257290 */ /* 0x000fe400097fe43f */
[----:B------:R-:W-:-:S02]  /*d050*/  UIMAD UR12, UR11, UR12, UR8 ;  /* 0x0000000c0b0c72a4 */ /* 0x000fc4000f8e0208 */
[----:B------:R-:W-:Y:S02]  /*d060*/  UIMAD UR13, UR10, UR13, UR9 ;  /* 0x0000000d0a0d72a4 */ /* 0x000fe4000f8e0209 */
[----:B------:R-:W-:Y:S01]  /*d070*/  UPRMT UR32, UR32, 0x5410, URZ ;  /* 0x0000541020207896 */ /* 0x000fe2000800003f */
[----:B------:R-:W-:Y:S01]  /*d080*/  UMOV UR30, 0x0 ;  /* 0x00000000001e7882 */ /* 0x000fe20000000000 */
[----:B------:R-:W-:Y:S01]  /*d090*/  UMOV UR31, 0x10000000 ;  /* 0x10000000001f7882 */ /* 0x000fe20000000000 */
[----:B------:R-:W-:Y:S01]  /*d0a0*/  UMOV UR23, UR27 ;  /* 0x0000001b00177c82 */ /* 0x000fe20008000000 */
[----:B------:R-:W-:Y:S01]  /*d0b0*/  UMOV UR21, UR25 ;  /* 0x0000001900157c82 */ /* 0x000fe20008000000 */
[----:B------:R-:W-:Y:S01]  /*d0c0*/  UMOV UR19, UR27 ;  /* 0x0000001b00137c82 */ /* 0x000fe20008000000 */
[----:B------:R-:W-:Y:S01]  /*d0d0*/  UMOV UR17, UR25 ;  /* 0x0000001900117c82 */ /* 0x000fe20008000000 */
[----:B------:R1:W-:Y:S01]  /*d0e0*/  UTMALDG.2D [UR24], [UR28], desc[UR30] ;  /* 0x00001e181c0075b4 */ /* 0x0003e20008009000 */
[----:B------:R-:W-:Y:S01]  /*d0f0*/  UMOV UR7, UR27 ;  /* 0x0000001b00077c82 */ /* 0x000fe20008000000 */
[----:B------:R-:W-:Y:S01]  /*d100*/  UMOV UR5, UR25 ;  /* 0x0000001900057c82 */ /* 0x000fe20008000000 */
[----:B------:R-:W-:Y:S01]  /*d110*/  UMOV UR10, UR40 ;  /* 0x00000028000a7c82 */ /* 0x000fe20008000000 */
[----:B------:R-:W-:Y:S01]  /*d120*/  UMOV UR9, UR25 ;  /* 0x0000001900097c82 */ /* 0x000fe20008000000 */
[----:B------:R-:W-:Y:S01]  /*d130*/  UMOV UR8, UR39 ;  /* 0x0000002700087c82 */ /* 0x000fe20008000000 */
[----:B------:R-:W-:Y:S01]  /*d140*/  UMOV UR11, UR34 ;  /* 0x00000022000b7c82 */ /* 0x000fe20008000000 */
[----:B------:R1:W-:Y:S01]  /*d150*/  UTMALDG.2D [UR20], [UR28], desc[UR30] ;  /* 0x00001e141c0075b4 */ /* 0x0003e20008009000 */
[----:B------:R1:W-:Y:S01]  /*d160*/  UTMALDG.2D [UR16], [UR28], desc[UR30] ;  /* 0x00001e101c0075b4 */ /* 0x0003e20008009000 */
[----:B------:R1:W-:Y:S01]  /*d170*/  UTMALDG.2D [UR4], [UR28], desc[UR30] ;  /* 0x00001e041c0075b4 */ /* 0x0003e20008009000 */
[----:B------:R1:W-:Y:S02]  /*d180*/  UTMALDG.5D.IM2COL [UR8], [UR36], UR32 ;  /* 0x00000008240073b4 */ /* 0x0003e40008060020 */
[----:B-1----:R-:W-:Y:S05]  /*d190*/  @P3 BRA `(.L_x_247) ;  /* 0xfffffff800683947 */ /* 0x002fea000383ffff */
.L_x_243:
[----:B------:R-:W-:Y:S01]  /*d1a0*/  ISETP.GE.U32.AND P2, PT, R8, 0xb, PT ;  /* 0x0000000b0800780c */ /* 0x000fe20003f46070 */
[----:B------:R-:W-:Y:S05]  /*d1b0*/  WARPSYNC.ALL ;  /* 0x0000000000007948 */ /* 0x000fea0003800000 */
[----:B------:R-:W-:-:S07]  /*d1c0*/  ELECT P1, URZ, PT ;  /* 0x00000000003f782f */ /* 0x000fce0003820000 */
[----:B0----5:R-:W-:-:S05]  /*d1d0*/  @P2 IMAD.WIDE.U32 R2, R8, -0x45d1745d, RZ ;  /* 0xba2e8ba308022825 */ /* 0x021fca00078e00ff */
[----:B------:R-:W-:-:S04]  /*d1e0*/  @P2 SHF.R.U32.HI R0, RZ, 0x3, R3 ;  /* 0x00000003ff002819 */ /* 0x000fc80000011603 */
[----:B------:R-:W-:-:S04]  /*d1f0*/  @P2 LOP3.LUT R0, R0, 0x1, RZ, 0xc0, !PT ;  /* 0x0000000100002812 */ /* 0x000fc800078ec0ff */
[----:B------:R-:W-:Y:S01]  /*d200*/  @P2 ISETP.NE.U32.AND P0, PT, R0, 0x1, PT ;  /* 0x000000010000280c */ /* 0x000fe20003f05070 */
[----:B------:R-:W-:-:S12]  /*d210*/  @!P1 EXIT ;  /* 0x000000000000994d */ /* 0x000fd80003800000 */
[----:B------:R-:W-:Y:S01]  /*d220*/  LOP3.LUT R6, R6, 0x2, RZ, 0xfc, !PT ;  /* 0x0000000206067812 */ /* 0x000fe200078efcff */
[----:B------:R-:W-:Y:S01]  /*d230*/  IMAD.MOV.U32 R0, RZ, RZ, 0x1 ;  /* 0x00000001ff007424 */ /* 0x000fe200078e00ff */
[----:B------:R-:W-:Y:S02]  /*d240*/  @P2 ISETP.NE.U32.AND.EX P0, PT, RZ, RZ, PT, P0 ;  /* 0x000000ffff00220c */ /* 0x000fe40003f05100 */
[----:B------:R-:W-:Y:S02]  /*d250*/  ISETP.NE.AND P1, PT, R6, 0x3, PT ;  /* 0x000000030600780c */ /* 0x000fe40003f25270 */
[----:B------:R-:W-:-:S11]  /*d260*/  @P2 SEL R0, RZ, 0x1, !P0 ;  /* 0x00000001ff002807 */ /* 0x000fd60004000000 */
[----:B------:R-:W-:Y:S05]  /*d270*/  @!P1 BRA `(.L_x_248) ;  /* 0x0000000000049947 */ /* 0x000fea0003800000 */
[----:B------:R-:W-:Y:S01]  /*d280*/  BPT.TRAP 0x1 ;  /* 0x000000040000795c */ /* 0x000fe20000300000 */
.L_x_248:
[----:B------:R-:W0:Y:S01]  /*d290*/  S2R R5, SR_CgaCtaId ;  /* 0x0000000000057919 */ /* 0x000e220000008800 */
[----:B------:R-:W-:Y:S01]  /*d2a0*/  IMAD.WIDE.U32 R2, R8, -0x45d1745d, RZ ;  /* 0xba2e8ba308027825 */ /* 0x000fe200078e00ff */
[----:B------:R-:W-:-:S04]  /*d2b0*/  MOV R2, 0x400 ;  /* 0x0000040000027802 */ /* 0x000fc80000000f00 */
[----:B------:R-:W-:-:S05]  /*d2c0*/  SHF.R.U32.HI R3, RZ, 0x3, R3 ;  /* 0x00000003ff037819 */ /* 0x000fca0000011603 */
[----:B------:R-:W-:Y:S01]  /*d2d0*/  IMAD R8, R3, -0xb, R8 ;  /* 0xfffffff503087824 */ /* 0x000fe200078e0208 */
[----:B0-----:R-:W-:Y:S02]  /*d2e0*/  LEA R2, R5, R2, 0x18 ;  /* 0x0000000205027211 */ /* 0x001fe400078ec0ff */
[----:B------:R-:W-:-:S03]  /*d2f0*/  SHF.L.U32 R5, R0, 0x1f, RZ ;  /* 0x0000001f00057819 */ /* 0x000fc600000006ff */
[----:B------:R-:W-:-:S04]  /*d300*/  VIADD R3, R2, 0x37058 ;  /* 0x0003705802037836 */ /* 0x000fc80000000000 */
[----:B------:R-:W-:-:S07]  /*d310*/  IMAD R2, R8, 0x8, R3 ;  /* 0x0000000808027824 */ /* 0x000fce00078e0203 */
.L_x_249:
[----:B0-----:R0:W1:Y:S02]  /*d320*/  SYNCS.PHASECHK.TRANS64.TRYWAIT P0, [R2+URZ], R5 ;  /* 0x00000005020075a7 */ /* 0x001064000800017f */
[----:B-1----:R-:W-:Y:S05]  /*d330*/  @!P0 NANOSLEEP.SYNCS 0x989680 ;  /* 0x009896800000895d */ /* 0x002fea0003900000 */
[----:B------:R-:W1:Y:S02]  /*d340*/  @!P0 SYNCS.PHASECHK.TRANS64 P0, [R2+URZ], R5 ;  /* 0x00000005020085a7 */ /* 0x000e64000800007f */
[----:B-1----:R-:W-:Y:S05]  /*d350*/  @!P0 BRA `(.L_x_249) ;  /* 0xfffffffc00f08947 */ /* 0x002fea000383ffff */
[----:B------:R-:W-:-:S05]  /*d360*/  VIADD R8, R8, 0x1 ;  /* 0x0000000108087836 */ /* 0x000fca0000000000 */
[----:B------:R-:W-:-:S04]  /*d370*/  ISETP.NE.AND P0, PT, R8, 0xb, PT ;  /* 0x0000000b0800780c */ /* 0x000fc80003f05270 */
[----:B0-----:R-:W-:Y:S02]  /*d380*/  SEL R5, RZ, 0x1, P0 ;  /* 0x00000001ff057807 */ /* 0x001fe40000000000 */
[----:B------:R-:W-:Y:S02]  /*d390*/  SEL R8, R8, RZ, P0 ;  /* 0x000000ff08087207 */ /* 0x000fe40000000000 */
[----:B------:R-:W-:-:S03]  /*d3a0*/  LOP3.LUT R7, R0, R5, RZ, 0x3c, !PT ;  /* 0x0000000500077212 */ /* 0x000fc600078e3cff */
[----:B------:R-:W-:Y:S01]  /*d3b0*/  IMAD R0, R8, 0x8, R3 ;  /* 0x0000000808007824 */ /* 0x000fe200078e0203 */
[----:B------:R-:W-:-:S07]  /*d3c0*/  SHF.L.U32 R5, R7, 0x1f, RZ ;  /* 0x0000001f07057819 */ /* 0x000fce00000006ff */
.L_x_250:
        /* <DEDUP_REMOVED lines=11> */
.L_x_251:
        /* <DEDUP_REMOVED lines=11> */
.L_x_252:
        /* <DEDUP_REMOVED lines=11> */
.L_x_253:
        /* <DEDUP_REMOVED lines=11> */
.L_x_254:
        /* <DEDUP_REMOVED lines=11> */
.L_x_255:
        /* <DEDUP_REMOVED lines=11> */
.L_x_256:
        /* <DEDUP_REMOVED lines=11> */
.L_x_257:
        /* <DEDUP_REMOVED lines=11> */
.L_x_258:
        /* <DEDUP_REMOVED lines=11> */
.L_x_259:
[----:B0-----:R0:W1:Y:S02]  /*da00*/  SYNCS.PHASECHK.TRANS64.TRYWAIT P0, [R8+URZ], R3 ;  /* 0x00000003080075a7 */ /* 0x001064000800017f */
[----:B-1----:R-:W-:Y:S05]  /*da10*/  @!P0 NANOSLEEP.SYNCS 0x989680 ;  /* 0x009896800000895d */ /* 0x002fea0003900000 */
[----:B------:R-:W1:Y:S02]  /*da20*/  @!P0 SYNCS.PHASECHK.TRANS64 P0, [R8+URZ], R3 ;  /* 0x00000003080085a7 */ /* 0x000e64000800007f */
[----:B-1----:R-:W-:Y:S05]  /*da30*/  @P0 EXIT ;  /* 0x000000000000094d */ /* 0x002fea0003800000 */
[----:B------:R-:W-:Y:S05]  /*da40*/  BRA `(.L_x_259) ;  /* 0xfffffffc00ec7947 */ /* 0x000fea000383ffff */
.L_x_260:
[----:B------:R-:W-:-:S00]  /*da50*/  BRA `(.L_x_260) ;  /* 0xfffffffc00fc7947 */ /* 0x000fc0000383ffff */
[----:B------:R-:W-:-:S00]  /*da60*/  NOP ;  /* 0x0000000000007918 */ /* 0x000fc00000000000 */
        /* <DEDUP_REMOVED lines=9> */
.L_x_261:


//--------------------- .nv.shared._ZN7cutlass13device_kernelINS_4conv6kernel13ConvUniversalINS1_16ConvProblemShapeILNS1_8OperatorE2ELi3EEENS1_10collective14CollectiveConvINS1_46MainloopSm90TmaGmmaWarpSpecializedImplicitGemmILS5_2ELi11ELi3EN4cute5tupleIJNSA_1CILi1EEESD_SD_EEENS1_36KernelImplicitTmaWarpSpecializedSm90ELi1EEENSB_IJNSC_ILi256EEENSB_IJNSC_ILi64EEEEEENSB_IJNSC_ILi32EEEEEEEEENS_10bfloat16_tESN_NSA_8TiledMMAINSA_8MMA_AtomIJNSA_4SM904GMMA27MMA_64x64x16_F32BF16BF16_SSILNSR_5MajorE1ELST_1ELNSR_7ScaleInE1ELSU_1EEEEEENSA_6LayoutISE_NSB_IJNSC_ILi0EEESY_SY_EEEEENSB_IJNSA_10UnderscoreES11_S11_EEEEENS7_6detail26Sm90ImplicitGemmTileTraitsINSA_13SM90_TMA_LOADENSA_14ComposedLayoutINSA_7SwizzleILi3ELi4ELi3EEENSA_18smem_ptr_flag_bitsILi16EEENSX_INSB_IJNSB_IJSI_NSC_ILi4EEEEEENSB_IJNSC_ILi8EEES1C_EEENSB_IJSD_NSC_ILi11EEEEEEEEENSB_IJNSB_IJSD_NSC_ILi2048EEEEEENSB_IJSI_NSC_ILi512EEEEEENSB_IJSY_NSC_ILi8192EEEEEEEEEEEEEvEENS15_INSA_20SM90_TMA_LOAD_IM2COLENS17_IS19_S1B_NSX_INSB_IJNSB_IJSI_SD_EEES1F_S1H_EEENSB_IJNSB_IJSD_SY_EEES1M_NSB_IJSY_S1J_EEEEEEEEEEvEEEENS_8epilogue10collective6detail29Sm90TmaWarpSpecializedAdapterINS24_15DefaultEpilogueISN_NSB_IJlNSB_IJSD_lllEEESY_EEES29_NS23_6thread17LinearCombinationISN_Li1EffLNS2A_9ScaleType4KindE0ELNS_15FloatRoundStyleE2ESN_EENS_4gemm15EpilogueDefaultEEEEEvvEEEEvNT_6ParamsE --------------------------
	.section	.nv.shared._ZN7cutlass13device_kernelINS_4conv6kernel13ConvUniversalINS1_16ConvProblemShapeILNS1_8OperatorE2ELi3EEENS1_10collective14CollectiveConvINS1_46MainloopSm90TmaGmmaWarpSpecializedImplicitGemmILS5_2ELi11ELi3EN4cute5tupleIJNSA_1CILi1EEESD_SD_EEENS1_36KernelImplicitTmaWarpSpecializedSm90ELi1EEENSB_IJNSC_ILi256EEENSB_IJNSC_ILi64EEEEEENSB_IJNSC_ILi32EEEEEEEEENS_10bfloat16_tESN_NSA_8TiledMMAINSA_8MMA_AtomIJNSA_4SM904GMMA27MMA_64x64x16_F32BF16BF16_SSILNSR_5MajorE1ELST_1ELNSR_7ScaleInE1ELSU_1EEEEEENSA_6LayoutISE_NSB_IJNSC_ILi0EEESY_SY_EEEEENSB_IJNSA_10UnderscoreES11_S11_EEEEENS7_6detail26Sm90ImplicitGemmTileTraitsINSA_13SM90_TMA_LOADENSA_14ComposedLayoutINSA_7SwizzleILi3ELi4ELi3EEENSA_18smem_ptr_flag_bitsILi16EEENSX_INSB_IJNSB_IJSI_NSC_ILi4EEEEEENSB_IJNSC_ILi8EEES1C_EEENSB_IJSD_NSC_ILi11EEEEEEEEENSB_IJNSB_IJSD_NSC_ILi2048EEEEEENSB_IJSI_NSC_ILi512EEEEEENSB_IJSY_NSC_ILi8192EEEEEEEEEEEEEvEENS15_INSA_20SM90_TMA_LOAD_IM2COLENS17_IS19_S1B_NSX_INSB_IJNSB_IJSI_SD_EEES1F_S1H_EEENSB_IJNSB_IJSD_SY_EEES1M_NSB_IJSY_S1J_EEEEEEEEEEvEEEENS_8epilogue10collective6detail29Sm90TmaWarpSpecializedAdapterINS24_15DefaultEpilogueISN_NSB_IJlNSB_IJSD_lllEEESY_EEES29_NS23_6thread17LinearCombinationISN_Li1EffLNS2A_9ScaleType4KindE0ELNS_15FloatRoundStyleE2ESN_EENS_4gemm15EpilogueDefaultEEEEEvvEEEEvNT_6ParamsE,"aw",@nobits
	.sectionflags	@""
	.align	16
	.zero		1024


//--------------------- .nv.shared.reserved.0     --------------------------
	.section	.nv.shared.reserved.0,"aw",@nobits
	.weak		__nv_reservedSMEM_offset_0_alias
	.size		__nv_reservedSMEM_offset_0_alias, 0, 0
	.other		__nv_reservedSMEM_offset_0_alias,@"STO_CUDA_RESERVED_SHARED STV_DEFAULT"
__nv_reservedSMEM_offset_0_alias:
	.zero		0


//--------------------- .nv.global                --------------------------
	.section	.nv.global,"aw",@nobits
.nv.global:
	.type		_ZN39_INTERNAL_d018130d_4_k_cu_1a164ef6_26934cute1_E,@object
	.size		_ZN39_INTERNAL_d018130d_4_k_cu_1a164ef6_26934cute1_E,(_ZN39_INTERNAL_d018130d_4_k_cu_1a164ef6_26934cuda3std3__45__cpo6cbeginE - _ZN39_INTERNAL_d018130d_4_k_cu_1a164ef6_26934cute1_E)
_ZN39_INTERNAL_d018130d_4_k_cu_1a164ef6_26934cute1_E:
	.zero		1
	.type		_ZN39_INTERNAL_d018130d_4_k_cu_1a164ef6_26934cuda3std3__45__cpo6cbeginE,@object
	.size		_ZN39_INTERNAL_d018130d_4_k_cu_1a164ef6_26934cuda3std3__45__cpo6cbeginE,(_ZN39_INTERNAL_d018130d_4_k_cu_1a164ef6_26934cuda3std3__48in_placeE - _ZN39_INTERNAL_d018130d_4_k_cu_1a164ef6_26934cuda3std3__45__cpo6cbeginE)
_ZN39_INTERNAL_d018130d_4_k_cu_1a164ef6_26934cuda3std3__45__cpo6cbeginE:
	.zero		1
	.type		_ZN39_INTERNAL_d018130d_4_k_cu_1a164ef6_26934cuda3std3__48in_placeE,@object
	.size		_ZN39_INTERNAL_d018130d_4_k_cu_1a164ef6_26934cuda3std3__48in_placeE,(_ZN39_INTERNAL_d018130d_4_k_cu_1a164ef6_26934cuda3std6ranges3__45__cpo9iter_moveE - _ZN39_INTERNAL_d018130d_4_k_cu_1a164ef6_26934cuda3std3__48in_placeE)
_ZN39_INTERNAL_d018130d_4_k_cu_1a164ef6_26934cuda3std3__48in_placeE:
	.zero		1
	.type		_ZN39_INTERNAL_d018130d_4_k_cu_1a164ef6_26934cuda3std6ranges3__45__cpo9iter_moveE,@object
	.size		_ZN39_INTERNAL_d018130d_4_k_cu_1a164ef6_26934cuda3std6ranges3__45__cpo9iter_moveE,(_ZN39_INTERNAL_d018130d_4_k_cu_1a164ef6_26934cuda3std3__45__cpo5beginE - _ZN39_INTERNAL_d018130d_4_k_cu_1a164ef6_26934cuda3std6ranges3__45__cpo9iter_moveE)
_ZN39_INTERNAL_d018130d_4_k_cu_1a164ef6_26934cuda3std6ranges3__45__cpo9iter_moveE:
	.zero		1
	.type		_ZN39_INTERNAL_d018130d_4_k_cu_1a164ef6_26934cuda3std3__45__cpo5beginE,@object
	.size		_ZN39_INTERNAL_d018130d_4_k_cu_1a164ef6_26934cuda3std3__45__cpo5beginE,(_ZN39_INTERNAL_d018130d_4_k_cu_1a164ef6_26934cuda3std3__441_GLOBAL__N__d018130d_4_k_cu_1a164ef6_26936ignoreE - _ZN39_INTERNAL_d018130d_4_k_cu_1a164ef6_26934cuda3std3__45__cpo5beginE)
_ZN39_INTERNAL_d018130d_4_k_cu_1a164ef6_26934cuda3std3__45__cpo5beginE:
	.zero		1
	.type		_ZN39_INTERNAL_d018130d_4_k_cu_1a164ef6_26934cuda3std3__441_GLOBAL__N__d018130d_4_k_cu_1a164ef6_26936ignoreE,@object
	.size		_ZN39_INTERNAL_d018130d_4_k_cu_1a164ef6_26934cuda3std3__441_GLOBAL__N__d018130d_4_k_cu_1a164ef6_26936ignoreE,(_ZN39_INTERNAL_d018130d_4_k_cu_1a164ef6_26934cute7productE - _ZN39_INTERNAL_d018130d_4_k_cu_1a164ef6_26934cuda3std3__441_GLOBAL__N__d018130d_4_k_cu_1a164ef6_26936ignoreE)
_ZN39_INTERNAL_d018130d_4_k_cu_1a164ef6_26934cuda3std3__441_GLOBAL__N__d018130d_4_k_cu_1a164ef6_26936ignoreE:
	.zero		1
	.type		_ZN39_INTERNAL_d018130d_4_k_cu_1a164ef6_26934cute7productE,@object
	.size		_ZN39_INTERNAL_d018130d_4_k_cu_1a164ef6_26934cute7productE,(_ZN39_INTERNAL_d018130d_4_k_cu_1a164ef6_26934cuda3std3__45__cpo3endE - _ZN39_INTERNAL_d018130d_4_k_cu_1a164ef6_26934cute7productE)
_ZN39_INTERNAL_d018130d_4_k_cu_1a164ef6_26934cute7productE:
	.zero		1
	.type		_ZN39_INTERNAL_d018130d_4_k_cu_1a164ef6_26934cuda3std3__45__cpo3endE,@object
	.size		_ZN39_INTERNAL_d018130d_4_k_cu_1a164ef6_26934cuda3std3__45__cpo3endE,(_ZN39_INTERNAL_d018130d_4_k_cu_1a164ef6_26934cuda3std3__419piecewise_constructE - _ZN39_INTERNAL_d018130d_4_k_cu_1a164ef6_26934cuda3std3__45__cpo3endE)
_ZN39_INTERNAL_d018130d_4_k_cu_1a164ef6_26934cuda3std3__45__cpo3endE:
	.zero		1
	.type		_ZN39_INTERNAL_d018130d_4_k_cu_1a164ef6_26934cuda3std3__419piecewise_constructE,@object
	.size		_ZN39_INTERNAL_d018130d_4_k_cu_1a164ef6_26934cuda3std3__419piecewise_constructE,(_ZN39_INTERNAL_d018130d_4_k_cu_1a164ef6_26934cuda3std3__45__cpo4cendE - _ZN39_INTERNAL_d018130d_4_k_cu_1a164ef6_26934cuda3std3__419piecewise_constructE)
_ZN39_INTERNAL_d018130d_4_k_cu_1a164ef6_26934cuda3std3__419piecewise_constructE:
	.zero		1
	.type		_ZN39_INTERNAL_d018130d_4_k_cu_1a164ef6_26934cuda3std3__45__cpo4cendE,@object
	.size		_ZN39_INTERNAL_d018130d_4_k_cu_1a164ef6_26934cuda3std3__45__cpo4cendE,(_ZN39_INTERNAL_d018130d_4_k_cu_1a164ef6_26934cuda3std6ranges3__45__cpo4swapE - _ZN39_INTERNAL_d018130d_4_k_cu_1a164ef6_26934cuda3std3__45__cpo4cendE)
_ZN39_INTERNAL_d018130d_4_k_cu_1a164ef6_26934cuda3std3__45__cpo4cendE:
	.zero		1
	.type		_ZN39_INTERNAL_d018130d_4_k_cu_1a164ef6_26934cuda3std6ranges3__45__cpo4swapE,@object
	.size		_ZN39_INTERNAL_d018130d_4_k_cu_1a164ef6_26934cuda3std6ranges3__45__cpo4swapE,(.L_7 - _ZN39_INTERNAL_d018130d_4_k_cu_1a164ef6_26934cuda3std6ranges3__45__cpo4swapE)
_ZN39_INTERNAL_d018130d_4_k_cu_1a164ef6_26934cuda3std6ranges3__45__cpo4swapE:
	.zero		1
.L_7:


//--------------------- .nv.constant0._ZN7cutlass13device_kernelINS_4conv6kernel13ConvUniversalINS1_16ConvProblemShapeILNS1_8OperatorE2ELi3EEENS1_10collective14CollectiveConvINS1_46MainloopSm90TmaGmmaWarpSpecializedImplicitGemmILS5_2ELi11ELi3EN4cute5tupleIJNSA_1CILi1EEESD_SD_EEENS1_36KernelImplicitTmaWarpSpecializedSm90ELi1EEENSB_IJNSC_ILi256EEENSB_IJNSC_ILi64EEEEEENSB_IJNSC_ILi32EEEEEEEEENS_10bfloat16_tESN_NSA_8TiledMMAINSA_8MMA_AtomIJNSA_4SM904GMMA27MMA_64x64x16_F32BF16BF16_SSILNSR_5MajorE1ELST_1ELNSR_7ScaleInE1ELSU_1EEEEEENSA_6LayoutISE_NSB_IJNSC_ILi0EEESY_SY_EEEEENSB_IJNSA_10UnderscoreES11_S11_EEEEENS7_6detail26Sm90ImplicitGemmTileTraitsINSA_13SM90_TMA_LOADENSA_14ComposedLayoutINSA_7SwizzleILi3ELi4ELi3EEENSA_18smem_ptr_flag_bitsILi16EEENSX_INSB_IJNSB_IJSI_NSC_ILi4EEEEEENSB_IJNSC_ILi8EEES1C_EEENSB_IJSD_NSC_ILi11EEEEEEEEENSB_IJNSB_IJSD_NSC_ILi2048EEEEEENSB_IJSI_NSC_ILi512EEEEEENSB_IJSY_NSC_ILi8192EEEEEEEEEEEEEvEENS15_INSA_20SM90_TMA_LOAD_IM2COLENS17_IS19_S1B_NSX_INSB_IJNSB_IJSI_SD_EEES1F_S1H_EEENSB_IJNSB_IJSD_SY_EEES1M_NSB_IJSY_S1J_EEEEEEEEEEvEEEENS_8epilogue10collective6detail29Sm90TmaWarpSpecializedAdapterINS24_15DefaultEpilogueISN_NSB_IJlNSB_IJSD_lllEEESY_EEES29_NS23_6thread17LinearCombinationISN_Li1EffLNS2A_9ScaleType4KindE0ELNS_15FloatRoundStyleE2ESN_EENS_4gemm15EpilogueDefaultEEEEEvvEEEEvNT_6ParamsE --------------------------
	.section	.nv.constant0._ZN7cutlass13device_kernelINS_4conv6kernel13ConvUniversalINS1_16ConvProblemShapeILNS1_8OperatorE2ELi3EEENS1_10collective14CollectiveConvINS1_46MainloopSm90TmaGmmaWarpSpecializedImplicitGemmILS5_2ELi11ELi3EN4cute5tupleIJNSA_1CILi1EEESD_SD_EEENS1_36KernelImplicitTmaWarpSpecializedSm90ELi1EEENSB_IJNSC_ILi256EEENSB_IJNSC_ILi64EEEEEENSB_IJNSC_ILi32EEEEEEEEENS_10bfloat16_tESN_NSA_8TiledMMAINSA_8MMA_AtomIJNSA_4SM904GMMA27MMA_64x64x16_F32BF16BF16_SSILNSR_5MajorE1ELST_1ELNSR_7ScaleInE1ELSU_1EEEEEENSA_6LayoutISE_NSB_IJNSC_ILi0EEESY_SY_EEEEENSB_IJNSA_10UnderscoreES11_S11_EEEEENS7_6detail26Sm90ImplicitGemmTileTraitsINSA_13SM90_TMA_LOADENSA_14ComposedLayoutINSA_7SwizzleILi3ELi4ELi3EEENSA_18smem_ptr_flag_bitsILi16EEENSX_INSB_IJNSB_IJSI_NSC_ILi4EEEEEENSB_IJNSC_ILi8EEES1C_EEENSB_IJSD_NSC_ILi11EEEEEEEEENSB_IJNSB_IJSD_NSC_ILi2048EEEEEENSB_IJSI_NSC_ILi512EEEEEENSB_IJSY_NSC_ILi8192EEEEEEEEEEEEEvEENS15_INSA_20SM90_TMA_LOAD_IM2COLENS17_IS19_S1B_NSX_INSB_IJNSB_IJSI_SD_EEES1F_S1H_EEENSB_IJNSB_IJSD_SY_EEES1M_NSB_IJSY_S1J_EEEEEEEEEEvEEEENS_8epilogue10collective6detail29Sm90TmaWarpSpecializedAdapterINS24_15DefaultEpilogueISN_NSB_IJlNSB_IJSD_lllEEESY_EEES29_NS23_6thread17LinearCombinationISN_Li1EffLNS2A_9ScaleType4KindE0ELNS_15FloatRoundStyleE2ESN_EENS_4gemm15EpilogueDefaultEEEEEvvEEEEvNT_6ParamsE,"a",@progbits
	.sectionflags	@""
	.align	4
.nv.constant0._ZN7cutlass13device_kernelINS_4conv6kernel13ConvUniversalINS1_16ConvProblemShapeILNS1_8OperatorE2ELi3EEENS1_10collective14CollectiveConvINS1_46MainloopSm90TmaGmmaWarpSpecializedImplicitGemmILS5_2ELi11ELi3EN4cute5tupleIJNSA_1CILi1EEESD_SD_EEENS1_36KernelImplicitTmaWarpSpecializedSm90ELi1EEENSB_IJNSC_ILi256EEENSB_IJNSC_ILi64EEEEEENSB_IJNSC_ILi32EEEEEEEEENS_10bfloat16_tESN_NSA_8TiledMMAINSA_8MMA_AtomIJNSA_4SM904GMMA27MMA_64x64x16_F32BF16BF16_SSILNSR_5MajorE1ELST_1ELNSR_7ScaleInE1ELSU_1EEEEEENSA_6LayoutISE_NSB_IJNSC_ILi0EEESY_SY_EEEEENSB_IJNSA_10UnderscoreES11_S11_EEEEENS7_6detail26Sm90ImplicitGemmTileTraitsINSA_13SM90_TMA_LOADENSA_14ComposedLayoutINSA_7SwizzleILi3ELi4ELi3EEENSA_18smem_ptr_flag_bitsILi16EEENSX_INSB_IJNSB_IJSI_NSC_ILi4EEEEEENSB_IJNSC_ILi8EEES1C_EEENSB_IJSD_NSC_ILi11EEEEEEEEENSB_IJNSB_IJSD_NSC_ILi2048EEEEEENSB_IJSI_NSC_ILi512EEEEEENSB_IJSY_NSC_ILi8192EEEEEEEEEEEEEvEENS15_INSA_20SM90_TMA_LOAD_IM2COLENS17_IS19_S1B_NSX_INSB_IJNSB_IJSI_SD_EEES1F_S1H_EEENSB_IJNSB_IJSD_SY_EEES1M_NSB_IJSY_S1J_EEEEEEEEEEvEEEENS_8epilogue10collective6detail29Sm90TmaWarpSpecializedAdapterINS24_15DefaultEpilogueISN_NSB_IJlNSB_IJSD_lllEEESY_EEES29_NS23_6thread17LinearCombinationISN_Li1EffLNS2A_9ScaleType4KindE0ELNS_15FloatRoundStyleE2ESN_EENS_4gemm15EpilogueDefaultEEEEEvvEEEEvNT_6ParamsE:
	.zero		1664


//--------------------- SYMBOLS --------------------------

	.type		.nv.reservedSmem.offset0,@object
	.size		.nv.reservedSmem.offset0,0x4
